// auto-generated by cutlass_sweep.gemm — config: {"arch": "sm_90", "cluster_m": 8, "cluster_n": 1, "dtype": "tf32", "dtype_b": "tf32", "layout": "nt", "stages": 0, "tile_k": 64, "tile_m": 128, "tile_n": 256}
#include "cutlass/cutlass.h"
#include "cutlass/gemm/collective/collective_builder.hpp"
#include "cutlass/gemm/device/gemm_universal_adapter.h"
#include "cutlass/gemm/kernel/gemm_universal.hpp"
#include "cutlass/epilogue/collective/collective_builder.hpp"

using ElemA = cutlass::tfloat32_t;
using ElemB = cutlass::tfloat32_t;
using ElemCD = cutlass::tfloat32_t;
using Acc  = float;
using TileShape    = cute::Shape<cute::_128, cute::_256, cute::_64>;
using ClusterShape = cute::Shape<cute::_8, cute::_1, cute::_1>;

using CollectiveEpilogue = typename cutlass::epilogue::collective::CollectiveBuilder<
    cutlass::arch::Sm90, cutlass::arch::OpClassTensorOp,
    TileShape, ClusterShape,
    cutlass::epilogue::collective::EpilogueTileAuto,
    Acc, Acc,
    ElemCD, cutlass::layout::RowMajor, 128 / cutlass::sizeof_bits<ElemCD>::value,
    ElemCD, cutlass::layout::RowMajor, 128 / cutlass::sizeof_bits<ElemCD>::value,
    cutlass::epilogue::collective::EpilogueScheduleAuto
  >::CollectiveOp;

using CollectiveMainloop = typename cutlass::gemm::collective::CollectiveBuilder<
    cutlass::arch::Sm90, cutlass::arch::OpClassTensorOp,
    ElemA, cutlass::layout::RowMajor, 128 / cutlass::sizeof_bits<ElemA>::value,
    ElemB, cutlass::layout::ColumnMajor, 128 / cutlass::sizeof_bits<ElemB>::value,
    Acc,
    TileShape, ClusterShape,
    cutlass::gemm::collective::StageCountAutoCarveout<static_cast<int>(sizeof(typename CollectiveEpilogue::SharedStorage))>,
    cutlass::gemm::collective::KernelScheduleAuto
  >::CollectiveOp;

using GemmKernel = cutlass::gemm::kernel::GemmUniversal<
    cute::Shape<int,int,int,int>,
    CollectiveMainloop,
    CollectiveEpilogue
>;
using Gemm = cutlass::gemm::device::GemmUniversalAdapter<GemmKernel>;

// Force the device kernel symbol into the cubin without needing a host main.
auto* _anchor = &cutlass::device_kernel<GemmKernel>;


// ===== COMPILED SASS (sm_90a) =====

	.target	sm_90a

	.elftype	@"ET_EXEC"


//--------------------- .note.nv.tkinfo           --------------------------
	.section	.note.nv.tkinfo,"",@"SHT_NOTE"
	.sectionflags	@"SHF_NOTE_NV_TKINFO"
	.tkinfo
        /*0018*/ 	.word	0x00000002
        /*0030*/ 	.string	""
        /*0030*/ 	.string	"ptxas"
        /*0030*/ 	.string	"Cuda compilation tools, release 13.0, V13.0.88"
        /*0030*/ 	.string	"Build cuda_13.0.r13.0/compiler.36424714_0"
        /*0030*/ 	.string	"-arch sm_90a -m 64 "



//--------------------- .note.nv.cuinfo           --------------------------
	.section	.note.nv.cuinfo,"",@"SHT_NOTE"
	.sectionflags	@"SHF_NOTE_NV_CUINFO"
        /*0018*/ 	.short	0x0002
        /*001a*/ 	.short	0x005a
        /*001c*/ 	.short	0x0082
	.zero		2


//--------------------- .nv.info                  --------------------------
	.section	.nv.info,"",@"SHT_CUDA_INFO"
	.align	4


	//----- nvinfo : EIATTR_REGCOUNT
	.align		4
        /*0000*/ 	.byte	0x04, 0x2f
        /*0002*/ 	.short	(.L_15 - .L_14)
	.align		4
.L_14:
        /*0004*/ 	.word	index@(_ZN7cutlass13device_kernelINS_4gemm6kernel13GemmUniversalIN4cute5tupleIJiiiiEEENS1_10collective13CollectiveMmaINS1_34MainloopSm90TmaGmmaWarpSpecializedILi2ENS5_IJNS4_1CILi8EEENSA_ILi1EEESC_EEENS1_35KernelTmaWarpSpecializedCooperativeEEENS5_IJNSA_ILi128EEENSA_ILi256EEENSA_ILi64EEEEEENS_10tfloat32_tENS5_IJlSC_lEEESK_SL_NS4_8TiledMMAINS4_8MMA_AtomIJNS4_4SM904GMMA30MMA_64x256x8_F32TF32TF32_SS_TNILNSP_7ScaleInE1ELSR_1EEEEEENS4_6LayoutINS5_IJNSA_ILi2EEESC_SC_EEENS5_IJSC_NSA_ILi0EEESX_EEEEENS5_IJNS4_10UnderscoreES10_S10_EEEEENS4_13SM90_TMA_LOADENS4_14ComposedLayoutINS4_7SwizzleILi3ELi4ELi3EEENS4_18smem_ptr_flag_bitsILi32EEENSU_INS5_IJSB_NSA_ILi32EEEEEENS5_IJS19_SC_EEEEEEEvNS4_8identityENS4_23SM90_TMA_LOAD_MULTICASTES1D_vS1E_EENS_8epilogue10collective6detail29Sm90TmaWarpSpecializedAdapterINS1I_15DefaultEpilogueISK_SL_SL_NS1H_6thread17LinearCombinationISK_Li1EffLNS1M_9ScaleType4KindE0ELNS_15FloatRoundStyleE2ESK_EENS1_15EpilogueDefaultEEEEEvvEEEEvNT_6ParamsE)
        /*0008*/ 	.word	0x000000a8


	//----- nvinfo : EIATTR_FRAME_SIZE
	.align		4
.L_15:
        /*000c*/ 	.byte	0x04, 0x11
        /*000e*/ 	.short	(.L_17 - .L_16)
	.align		4
.L_16:
        /*0010*/ 	.word	index@(_ZN7cutlass13device_kernelINS_4gemm6kernel13GemmUniversalIN4cute5tupleIJiiiiEEENS1_10collective13CollectiveMmaINS1_34MainloopSm90TmaGmmaWarpSpecializedILi2ENS5_IJNS4_1CILi8EEENSA_ILi1EEESC_EEENS1_35KernelTmaWarpSpecializedCooperativeEEENS5_IJNSA_ILi128EEENSA_ILi256EEENSA_ILi64EEEEEENS_10tfloat32_tENS5_IJlSC_lEEESK_SL_NS4_8TiledMMAINS4_8MMA_AtomIJNS4_4SM904GMMA30MMA_64x256x8_F32TF32TF32_SS_TNILNSP_7ScaleInE1ELSR_1EEEEEENS4_6LayoutINS5_IJNSA_ILi2EEESC_SC_EEENS5_IJSC_NSA_ILi0EEESX_EEEEENS5_IJNS4_10UnderscoreES10_S10_EEEEENS4_13SM90_TMA_LOADENS4_14ComposedLayoutINS4_7SwizzleILi3ELi4ELi3EEENS4_18smem_ptr_flag_bitsILi32EEENSU_INS5_IJSB_NSA_ILi32EEEEEENS5_IJS19_SC_EEEEEEEvNS4_8identityENS4_23SM90_TMA_LOAD_MULTICASTES1D_vS1E_EENS_8epilogue10collective6detail29Sm90TmaWarpSpecializedAdapterINS1I_15DefaultEpilogueISK_SL_SL_NS1H_6thread17LinearCombinationISK_Li1EffLNS1M_9ScaleType4KindE0ELNS_15FloatRoundStyleE2ESK_EENS1_15EpilogueDefaultEEEEEvvEEEEvNT_6ParamsE)
        /*0014*/ 	.word	0x00000000


	//----- nvinfo : EIATTR_MIN_STACK_SIZE
	.align		4
.L_17:
        /*0018*/ 	.byte	0x04, 0x12
        /*001a*/ 	.short	(.L_19 - .L_18)
	.align		4
.L_18:
        /*001c*/ 	.word	index@(_ZN7cutlass13device_kernelINS_4gemm6kernel13GemmUniversalIN4cute5tupleIJiiiiEEENS1_10collective13CollectiveMmaINS1_34MainloopSm90TmaGmmaWarpSpecializedILi2ENS5_IJNS4_1CILi8EEENSA_ILi1EEESC_EEENS1_35KernelTmaWarpSpecializedCooperativeEEENS5_IJNSA_ILi128EEENSA_ILi256EEENSA_ILi64EEEEEENS_10tfloat32_tENS5_IJlSC_lEEESK_SL_NS4_8TiledMMAINS4_8MMA_AtomIJNS4_4SM904GMMA30MMA_64x256x8_F32TF32TF32_SS_TNILNSP_7ScaleInE1ELSR_1EEEEEENS4_6LayoutINS5_IJNSA_ILi2EEESC_SC_EEENS5_IJSC_NSA_ILi0EEESX_EEEEENS5_IJNS4_10UnderscoreES10_S10_EEEEENS4_13SM90_TMA_LOADENS4_14ComposedLayoutINS4_7SwizzleILi3ELi4ELi3EEENS4_18smem_ptr_flag_bitsILi32EEENSU_INS5_IJSB_NSA_ILi32EEEEEENS5_IJS19_SC_EEEEEEEvNS4_8identityENS4_23SM90_TMA_LOAD_MULTICASTES1D_vS1E_EENS_8epilogue10collective6detail29Sm90TmaWarpSpecializedAdapterINS1I_15DefaultEpilogueISK_SL_SL_NS1H_6thread17LinearCombinationISK_Li1EffLNS1M_9ScaleType4KindE0ELNS_15FloatRoundStyleE2ESK_EENS1_15EpilogueDefaultEEEEEvvEEEEvNT_6ParamsE)
        /*0020*/ 	.word	0x00000000
.L_19:


//--------------------- .nv.compat                --------------------------
	.section	.nv.compat,"",@"SHT_CUDA_COMPAT_INFO"
	.align	4
        /*0000*/ 	.byte	0x02, 0x09, 0x01, 0x00, 0x02, 0x02, 0x04, 0x00, 0x02, 0x05, 0x05, 0x00, 0x03, 0x07, 0x01, 0x01
        /*0010*/ 	.byte	0x02, 0x03, 0x01, 0x00, 0x02, 0x06, 0x01, 0x00, 0x04, 0x0b, 0x08, 0x00, 0x00, 0x00, 0x00, 0x00
        /*0020*/ 	.byte	0x00, 0x00, 0x00, 0x00


//--------------------- .nv.info._ZN7cutlass13device_kernelINS_4gemm6kernel13GemmUniversalIN4cute5tupleIJiiiiEEENS1_10collective13CollectiveMmaINS1_34MainloopSm90TmaGmmaWarpSpecializedILi2ENS5_IJNS4_1CILi8EEENSA_ILi1EEESC_EEENS1_35KernelTmaWarpSpecializedCooperativeEEENS5_IJNSA_ILi128EEENSA_ILi256EEENSA_ILi64EEEEEENS_10tfloat32_tENS5_IJlSC_lEEESK_SL_NS4_8TiledMMAINS4_8MMA_AtomIJNS4_4SM904GMMA30MMA_64x256x8_F32TF32TF32_SS_TNILNSP_7ScaleInE1ELSR_1EEEEEENS4_6LayoutINS5_IJNSA_ILi2EEESC_SC_EEENS5_IJSC_NSA_ILi0EEESX_EEEEENS5_IJNS4_10UnderscoreES10_S10_EEEEENS4_13SM90_TMA_LOADENS4_14ComposedLayoutINS4_7SwizzleILi3ELi4ELi3EEENS4_18smem_ptr_flag_bitsILi32EEENSU_INS5_IJSB_NSA_ILi32EEEEEENS5_IJS19_SC_EEEEEEEvNS4_8identityENS4_23SM90_TMA_LOAD_MULTICASTES1D_vS1E_EENS_8epilogue10collective6detail29Sm90TmaWarpSpecializedAdapterINS1I_15DefaultEpilogueISK_SL_SL_NS1H_6thread17LinearCombinationISK_Li1EffLNS1M_9ScaleType4KindE0ELNS_15FloatRoundStyleE2ESK_EENS1_15EpilogueDefaultEEEEEvvEEEEvNT_6ParamsE --------------------------
	.section	.nv.info._ZN7cutlass13device_kernelINS_4gemm6kernel13GemmUniversalIN4cute5tupleIJiiiiEEENS1_10collective13CollectiveMmaINS1_34MainloopSm90TmaGmmaWarpSpecializedILi2ENS5_IJNS4_1CILi8EEENSA_ILi1EEESC_EEENS1_35KernelTmaWarpSpecializedCooperativeEEENS5_IJNSA_ILi128EEENSA_ILi256EEENSA_ILi64EEEEEENS_10tfloat32_tENS5_IJlSC_lEEESK_SL_NS4_8TiledMMAINS4_8MMA_AtomIJNS4_4SM904GMMA30MMA_64x256x8_F32TF32TF32_SS_TNILNSP_7ScaleInE1ELSR_1EEEEEENS4_6LayoutINS5_IJNSA_ILi2EEESC_SC_EEENS5_IJSC_NSA_ILi0EEESX_EEEEENS5_IJNS4_10UnderscoreES10_S10_EEEEENS4_13SM90_TMA_LOADENS4_14ComposedLayoutINS4_7SwizzleILi3ELi4ELi3EEENS4_18smem_ptr_flag_bitsILi32EEENSU_INS5_IJSB_NSA_ILi32EEEEEENS5_IJS19_SC_EEEEEEEvNS4_8identityENS4_23SM90_TMA_LOAD_MULTICASTES1D_vS1E_EENS_8epilogue10collective6detail29Sm90TmaWarpSpecializedAdapterINS1I_15DefaultEpilogueISK_SL_SL_NS1H_6thread17LinearCombinationISK_Li1EffLNS1M_9ScaleType4KindE0ELNS_15FloatRoundStyleE2ESK_EENS1_15EpilogueDefaultEEEEEvvEEEEvNT_6ParamsE,"",@"SHT_CUDA_INFO"
	.sectionflags	@""
	.align	4


	//----- nvinfo : EIATTR_CUDA_API_VERSION
	.align		4
        /*0000*/ 	.byte	0x04, 0x37
        /*0002*/ 	.short	(.L_21 - .L_20)
.L_20:
        /*0004*/ 	.word	0x00000082


	//----- nvinfo : EIATTR_KPARAM_INFO
	.align		4
.L_21:
        /*0008*/ 	.byte	0x04, 0x17
        /*000a*/ 	.short	(.L_23 - .L_22)
.L_22:
        /*000c*/ 	.word	0x00000000
        /*0010*/ 	.short	0x0000
        /*0012*/ 	.short	0x0070
        /*0014*/ 	.byte	0x00, 0xf0, 0x01, 0x10


	//----- nvinfo : EIATTR_SPARSE_MMA_MASK
	.align		4
.L_23:
        /*0018*/ 	.byte	0x03, 0x50
        /*001a*/ 	.short	0x0000


	//----- nvinfo : EIATTR_MAXREG_COUNT
	.align		4
        /*001c*/ 	.byte	0x03, 0x1b
        /*001e*/ 	.short	0x00a8


	//----- nvinfo : EIATTR_NUM_BARRIERS
	.align		4
        /*0020*/ 	.byte	0x02, 0x4c
        /*0022*/ 	.byte	0x01
	.zero		1


	//----- nvinfo : EIATTR_EXTERNS
	.align		4
        /*0024*/ 	.byte	0x04, 0x0f
        /*0026*/ 	.short	(.L_25 - .L_24)


	//   ....[0]....
	.align		4
.L_24:
        /*0028*/ 	.word	index@(__assertfail)


	//----- nvinfo : EIATTR_MERCURY_ISA_VERSION
	.align		4
.L_25:
        /*002c*/ 	.byte	0x03, 0x5f
        /*002e*/ 	.short	0x0101


	//----- nvinfo : EIATTR_INT_WARP_WIDE_INSTR_OFFSETS
	.align		4
        /*0030*/ 	.byte	0x04, 0x31
        /*0032*/ 	.short	(.L_27 - .L_26)


	//   ....[0]....
.L_26:
        /*0034*/ 	.word	0x00000480


	//   ....[1]....
        /*0038*/ 	.word	0x00000490


	//   ....[2]....
        /*003c*/ 	.word	0x00000610


	//   ....[3]....
        /*0040*/ 	.word	0x000020f0


	//----- nvinfo : EIATTR_COOP_GROUP_MASK_REGIDS
	.align		4
.L_27:
        /*0044*/ 	.byte	0x04, 0x29
        /*0046*/ 	.short	(.L_29 - .L_28)


	//   ....[0]....
.L_28:
        /*0048*/ 	.word	0xffffffff


	//   ....[1]....
        /*004c*/ 	.word	0xffffffff


	//   ....[2]....
        /*0050*/ 	.word	0xffffffff


	//   ....[3]....
        /*0054*/ 	.word	0xffffffff


	//   ....[4]....
        /*0058*/ 	.word	0xffffffff


	//   ....[5]....
        /*005c*/ 	.word	0xffffffff


	//----- nvinfo : EIATTR_COOP_GROUP_INSTR_OFFSETS
	.align		4
.L_29:
        /*0060*/ 	.byte	0x04, 0x28
        /*0062*/ 	.short	(.L_31 - .L_30)


	//   ....[0]....
.L_30:
        /*0064*/ 	.word	0x00000060


	//   ....[1]....
        /*0068*/ 	.word	0x00000070


	//   ....[2]....
        /*006c*/ 	.word	0x00000130


	//   ....[3]....
        /*0070*/ 	.word	0x000002b0


	//   ....[4]....
        /*0074*/ 	.word	0x000007b0


	//   ....[5]....
        /*0078*/ 	.word	0x00001200


	//----- nvinfo : EIATTR_REG_RECONFIG
	.align		4
.L_31:
        /*007c*/ 	.byte	0x01, 0x54
	.zero		2


	//----- nvinfo : EIATTR_SYSCALL_OFFSETS
	.align		4
        /*0080*/ 	.byte	0x04, 0x46
        /*0082*/ 	.short	(.L_33 - .L_32)


	//   ....[0]....
.L_32:
        /*0084*/ 	.word	0x000013c0


	//----- nvinfo : EIATTR_MBARRIER_INSTR_OFFSETS
	.align		4
.L_33:
        /*0088*/ 	.byte	0x04, 0x39
        /*008a*/ 	.short	(.L_35 - .L_34)


	//   ....[0]....
.L_34:
        /*008c*/ 	.word	0x00000260
        /*0090*/ 	.word	0x000000ff
        /*0094*/ 	.word	0x00000000
        /*0098*/ 	.short	0x0100
        /*009a*/ 	.byte	0x08
	.zero		1


	//   ....[1]....
        /*009c*/ 	.word	0x00000270
        /*00a0*/ 	.word	0x000000ff
        /*00a4*/ 	.word	0x00000010
        /*00a8*/ 	.short	0x0100
        /*00aa*/ 	.byte	0x08
	.zero		1


	//   ....[2]....
        /*00ac*/ 	.word	0x00000280
        /*00b0*/ 	.word	0x000000ff
        /*00b4*/ 	.word	0x00000008
        /*00b8*/ 	.short	0x0100
        /*00ba*/ 	.byte	0x08
	.zero		1


	//   ....[3]....
        /*00bc*/ 	.word	0x00000290
        /*00c0*/ 	.word	0x000000ff
        /*00c4*/ 	.word	0x00000018
        /*00c8*/ 	.short	0x0100
        /*00ca*/ 	.byte	0x08
	.zero		1


	//   ....[4]....
        /*00cc*/ 	.word	0x000006b0
        /*00d0*/ 	.word	0x000000ff
        /*00d4*/ 	.word	0x00000030
        /*00d8*/ 	.short	0x0100
        /*00da*/ 	.byte	0x06
	.zero		1


	//   ....[5]....
        /*00dc*/ 	.word	0x00000730
        /*00e0*/ 	.word	0x000000ff
        /*00e4*/ 	.word	0x00000038
        /*00e8*/ 	.short	0x0100
        /*00ea*/ 	.byte	0x06
	.zero		1


	//   ....[6]....
        /*00ec*/ 	.word	0x00001480
        /*00f0*/ 	.word	0x00000003
        /*00f4*/ 	.word	0x00000000
        /*00f8*/ 	.short	0x010a
        /*00fa*/ 	.byte	0x3f
	.zero		1


	//   ....[7]....
        /*00fc*/ 	.word	0x000014c0
        /*0100*/ 	.word	0x00000003
        /*0104*/ 	.word	0x00000000
        /*0108*/ 	.short	0x010a
        /*010a*/ 	.byte	0x3f
	.zero		1


	//   ....[8]....
        /*010c*/ 	.word	0x00001ac0
        /*0110*/ 	.word	0x00000005
        /*0114*/ 	.word	0x00000000
        /*0118*/ 	.short	0x010a
        /*011a*/ 	.byte	0x3f
	.zero		1


	//   ....[9]....
        /*011c*/ 	.word	0x00001b00
        /*0120*/ 	.word	0x00000005
        /*0124*/ 	.word	0x00000000
        /*0128*/ 	.short	0x010a
        /*012a*/ 	.byte	0x3f
	.zero		1


	//   ....[10]....
        /*012c*/ 	.word	0x00001f90
        /*0130*/ 	.word	0x00000005
        /*0134*/ 	.word	0x00000000
        /*0138*/ 	.short	0x0101
        /*013a*/ 	.byte	0x3f
	.zero		1


	//   ....[11]....
        /*013c*/ 	.word	0x00002170
        /*0140*/ 	.word	0x00000003
        /*0144*/ 	.word	0x00000000
        /*0148*/ 	.short	0x0101
        /*014a*/ 	.byte	0x3f
	.zero		1


	//   ....[12]....
        /*014c*/ 	.word	0x0000af60
        /*0150*/ 	.word	0x00000014
        /*0154*/ 	.word	0x00000010
        /*0158*/ 	.short	0x010a
        /*015a*/ 	.byte	0x3f
	.zero		1


	//   ....[13]....
        /*015c*/ 	.word	0x0000b3e0
        /*0160*/ 	.word	0x00000005
        /*0164*/ 	.word	0x00000038
        /*0168*/ 	.short	0x0101
        /*016a*/ 	.byte	0x3f
	.zero		1


	//   ....[14]....
        /*016c*/ 	.word	0x0000bb00
        /*0170*/ 	.word	0x00000007
        /*0174*/ 	.word	0x00000000
        /*0178*/ 	.short	0x010a
        /*017a*/ 	.byte	0x3f
	.zero		1


	//   ....[15]....
        /*017c*/ 	.word	0x0000bb80
        /*0180*/ 	.word	0x00000003
        /*0184*/ 	.word	0x00000000
        /*0188*/ 	.short	0x010a
        /*018a*/ 	.byte	0x3f
	.zero		1


	//   ....[16]....
        /*018c*/ 	.word	0x0000bbe0
        /*0190*/ 	.word	0x00000003
        /*0194*/ 	.word	0x00000000
        /*0198*/ 	.short	0x010a
        /*019a*/ 	.byte	0x3f
	.zero		1


	//   ....[17]....
        /*019c*/ 	.word	0x0000bc30
        /*01a0*/ 	.word	0x00000005
        /*01a4*/ 	.word	0x00000000
        /*01a8*/ 	.short	0x010a
        /*01aa*/ 	.byte	0x3f
	.zero		1


	//   ....[18]....
        /*01ac*/ 	.word	0x0000bd00
        /*01b0*/ 	.word	0x00000014
        /*01b4*/ 	.word	0x00000010
        /*01b8*/ 	.short	0x010a
        /*01ba*/ 	.byte	0x3f
	.zero		1


	//   ....[19]....
        /*01bc*/ 	.word	0x0000bdd0
        /*01c0*/ 	.word	0x00000007
        /*01c4*/ 	.word	0x00000000
        /*01c8*/ 	.short	0x010a
        /*01ca*/ 	.byte	0x3f
	.zero		1


	//----- nvinfo : EIATTR_NUM_MBARRIERS
	.align		4
.L_35:
        /*01cc*/ 	.byte	0x03, 0x38
        /*01ce*/ 	.short	0x0006


	//----- nvinfo : EIATTR_EXIT_INSTR_OFFSETS
	.align		4
        /*01d0*/ 	.byte	0x04, 0x1c
        /*01d2*/ 	.short	(.L_37 - .L_36)


	//   ....[0]....
.L_36:
        /*01d4*/ 	.word	0x00000910


	//   ....[1]....
        /*01d8*/ 	.word	0x00001130


	//   ....[2]....
        /*01dc*/ 	.word	0x0000a670


	//   ....[3]....
        /*01e0*/ 	.word	0x0000abd0


	//   ....[4]....
        /*01e4*/ 	.word	0x0000bbd0


	//----- nvinfo : EIATTR_MAX_THREADS
	.align		4
.L_37:
        /*01e8*/ 	.byte	0x04, 0x05
        /*01ea*/ 	.short	(.L_39 - .L_38)
.L_38:
        /*01ec*/ 	.word	0x00000180
        /*01f0*/ 	.word	0x00000001
        /*01f4*/ 	.word	0x00000001


	//----- nvinfo : EIATTR_CRS_STACK_SIZE
	.align		4
.L_39:
        /*01f8*/ 	.byte	0x04, 0x1e
        /*01fa*/ 	.short	(.L_41 - .L_40)
.L_40:
        /*01fc*/ 	.word	0x00000000


	//----- nvinfo : EIATTR_CBANK_PARAM_SIZE
	.align		4
.L_41:
        /*0200*/ 	.byte	0x03, 0x19
        /*0202*/ 	.short	0x0470


	//----- nvinfo : EIATTR_PARAM_CBANK
	.align		4
        /*0204*/ 	.byte	0x04, 0x0a
        /*0206*/ 	.short	(.L_43 - .L_42)
	.align		4
.L_42:
        /*0208*/ 	.word	index@(.nv.constant0._ZN7cutlass13device_kernelINS_4gemm6kernel13GemmUniversalIN4cute5tupleIJiiiiEEENS1_10collective13CollectiveMmaINS1_34MainloopSm90TmaGmmaWarpSpecializedILi2ENS5_IJNS4_1CILi8EEENSA_ILi1EEESC_EEENS1_35KernelTmaWarpSpecializedCooperativeEEENS5_IJNSA_ILi128EEENSA_ILi256EEENSA_ILi64EEEEEENS_10tfloat32_tENS5_IJlSC_lEEESK_SL_NS4_8TiledMMAINS4_8MMA_AtomIJNS4_4SM904GMMA30MMA_64x256x8_F32TF32TF32_SS_TNILNSP_7ScaleInE1ELSR_1EEEEEENS4_6LayoutINS5_IJNSA_ILi2EEESC_SC_EEENS5_IJSC_NSA_ILi0EEESX_EEEEENS5_IJNS4_10UnderscoreES10_S10_EEEEENS4_13SM90_TMA_LOADENS4_14ComposedLayoutINS4_7SwizzleILi3ELi4ELi3EEENS4_18smem_ptr_flag_bitsILi32EEENSU_INS5_IJSB_NSA_ILi32EEEEEENS5_IJS19_SC_EEEEEEEvNS4_8identityENS4_23SM90_TMA_LOAD_MULTICASTES1D_vS1E_EENS_8epilogue10collective6detail29Sm90TmaWarpSpecializedAdapterINS1I_15DefaultEpilogueISK_SL_SL_NS1H_6thread17LinearCombinationISK_Li1EffLNS1M_9ScaleType4KindE0ELNS_15FloatRoundStyleE2ESK_EENS1_15EpilogueDefaultEEEEEvvEEEEvNT_6ParamsE)
        /*020c*/ 	.short	0x0210
        /*020e*/ 	.short	0x0470


	//----- nvinfo : EIATTR_SW_WAR
	.align		4
.L_43:
        /*0210*/ 	.byte	0x04, 0x36
        /*0212*/ 	.short	(.L_45 - .L_44)
.L_44:
        /*0214*/ 	.word	0x00000008
.L_45:


//--------------------- .nv.callgraph             --------------------------
	.section	.nv.callgraph,"",@"SHT_CUDA_CALLGRAPH"
	.align	4
	.sectionentsize	8
	.align		4
        /*0000*/ 	.word	0x00000000
	.align		4
        /*0004*/ 	.word	0xffffffff
	.align		4
        /*0008*/ 	.word	index@(_ZN7cutlass13device_kernelINS_4gemm6kernel13GemmUniversalIN4cute5tupleIJiiiiEEENS1_10collective13CollectiveMmaINS1_34MainloopSm90TmaGmmaWarpSpecializedILi2ENS5_IJNS4_1CILi8EEENSA_ILi1EEESC_EEENS1_35KernelTmaWarpSpecializedCooperativeEEENS5_IJNSA_ILi128EEENSA_ILi256EEENSA_ILi64EEEEEENS_10tfloat32_tENS5_IJlSC_lEEESK_SL_NS4_8TiledMMAINS4_8MMA_AtomIJNS4_4SM904GMMA30MMA_64x256x8_F32TF32TF32_SS_TNILNSP_7ScaleInE1ELSR_1EEEEEENS4_6LayoutINS5_IJNSA_ILi2EEESC_SC_EEENS5_IJSC_NSA_ILi0EEESX_EEEEENS5_IJNS4_10UnderscoreES10_S10_EEEEENS4_13SM90_TMA_LOADENS4_14ComposedLayoutINS4_7SwizzleILi3ELi4ELi3EEENS4_18smem_ptr_flag_bitsILi32EEENSU_INS5_IJSB_NSA_ILi32EEEEEENS5_IJS19_SC_EEEEEEEvNS4_8identityENS4_23SM90_TMA_LOAD_MULTICASTES1D_vS1E_EENS_8epilogue10collective6detail29Sm90TmaWarpSpecializedAdapterINS1I_15DefaultEpilogueISK_SL_SL_NS1H_6thread17LinearCombinationISK_Li1EffLNS1M_9ScaleType4KindE0ELNS_15FloatRoundStyleE2ESK_EENS1_15EpilogueDefaultEEEEEvvEEEEvNT_6ParamsE)
	.align		4
        /*000c*/ 	.word	index@(__assertfail)
	.align		4
        /*0010*/ 	.word	0x00000000
	.align		4
        /*0014*/ 	.word	0xfffffffe
	.align		4
        /*0018*/ 	.word	0x00000000
	.align		4
        /*001c*/ 	.word	0xfffffffd
	.align		4
        /*0020*/ 	.word	0x00000000
	.align		4
        /*0024*/ 	.word	0xfffffffc


//--------------------- .nv.constant4             --------------------------
	.section	.nv.constant4,"a",@progbits
	.align	8
	.align		8
.nv.constant4:
        /*0000*/ 	.dword	__assertfail
	.align		8
        /*0008*/ 	.dword	__unnamed_1
	.align		8
        /*0010*/ 	.dword	_ZN40_INTERNAL_7598f6b6_4_k_cu_d16f3255_223014cuda3std3__45__cpo5beginE
	.align		8
        /*0018*/ 	.dword	_ZN40_INTERNAL_7598f6b6_4_k_cu_d16f3255_223014cuda3std3__45__cpo3endE
	.align		8
        /*0020*/ 	.dword	_ZN40_INTERNAL_7598f6b6_4_k_cu_d16f3255_223014cuda3std3__45__cpo6cbeginE
	.align		8
        /*0028*/ 	.dword	_ZN40_INTERNAL_7598f6b6_4_k_cu_d16f3255_223014cuda3std3__45__cpo4cendE
	.align		8
        /*0030*/ 	.dword	_ZN40_INTERNAL_7598f6b6_4_k_cu_d16f3255_223014cuda3std3__442_GLOBAL__N__7598f6b6_4_k_cu_d16f3255_223016ignoreE
	.align		8
        /*0038*/ 	.dword	_ZN40_INTERNAL_7598f6b6_4_k_cu_d16f3255_223014cuda3std3__419piecewise_constructE
	.align		8
        /*0040*/ 	.dword	_ZN40_INTERNAL_7598f6b6_4_k_cu_d16f3255_223014cuda3std3__48in_placeE
	.align		8
        /*0048*/ 	.dword	_ZN40_INTERNAL_7598f6b6_4_k_cu_d16f3255_223014cuda3std6ranges3__45__cpo4swapE
	.align		8
        /*0050*/ 	.dword	_ZN40_INTERNAL_7598f6b6_4_k_cu_d16f3255_223014cuda3std6ranges3__45__cpo9iter_moveE
	.align		8
        /*0058*/ 	.dword	_ZN40_INTERNAL_7598f6b6_4_k_cu_d16f3255_223014cute7productE
	.align		8
        /*0060*/ 	.dword	_ZN40_INTERNAL_7598f6b6_4_k_cu_d16f3255_223014cute1_E
	.align		8
        /*0068*/ 	.dword	$str$22
	.align		8
        /*0070*/ 	.dword	$str$23


//--------------------- .text._ZN7cutlass13device_kernelINS_4gemm6kernel13GemmUniversalIN4cute5tupleIJiiiiEEENS1_10collective13CollectiveMmaINS1_34MainloopSm90TmaGmmaWarpSpecializedILi2ENS5_IJNS4_1CILi8EEENSA_ILi1EEESC_EEENS1_35KernelTmaWarpSpecializedCooperativeEEENS5_IJNSA_ILi128EEENSA_ILi256EEENSA_ILi64EEEEEENS_10tfloat32_tENS5_IJlSC_lEEESK_SL_NS4_8TiledMMAINS4_8MMA_AtomIJNS4_4SM904GMMA30MMA_64x256x8_F32TF32TF32_SS_TNILNSP_7ScaleInE1ELSR_1EEEEEENS4_6LayoutINS5_IJNSA_ILi2EEESC_SC_EEENS5_IJSC_NSA_ILi0EEESX_EEEEENS5_IJNS4_10UnderscoreES10_S10_EEEEENS4_13SM90_TMA_LOADENS4_14ComposedLayoutINS4_7SwizzleILi3ELi4ELi3EEENS4_18smem_ptr_flag_bitsILi32EEENSU_INS5_IJSB_NSA_ILi32EEEEEENS5_IJS19_SC_EEEEEEEvNS4_8identityENS4_23SM90_TMA_LOAD_MULTICASTES1D_vS1E_EENS_8epilogue10collective6detail29Sm90TmaWarpSpecializedAdapterINS1I_15DefaultEpilogueISK_SL_SL_NS1H_6thread17LinearCombinationISK_Li1EffLNS1M_9ScaleType4KindE0ELNS_15FloatRoundStyleE2ESK_EENS1_15EpilogueDefaultEEEEEvvEEEEvNT_6ParamsE --------------------------
	.section	.text._ZN7cutlass13device_kernelINS_4gemm6kernel13GemmUniversalIN4cute5tupleIJiiiiEEENS1_10collective13CollectiveMmaINS1_34MainloopSm90TmaGmmaWarpSpecializedILi2ENS5_IJNS4_1CILi8EEENSA_ILi1EEESC_EEENS1_35KernelTmaWarpSpecializedCooperativeEEENS5_IJNSA_ILi128EEENSA_ILi256EEENSA_ILi64EEEEEENS_10tfloat32_tENS5_IJlSC_lEEESK_SL_NS4_8TiledMMAINS4_8MMA_AtomIJNS4_4SM904GMMA30MMA_64x256x8_F32TF32TF32_SS_TNILNSP_7ScaleInE1ELSR_1EEEEEENS4_6LayoutINS5_IJNSA_ILi2EEESC_SC_EEENS5_IJSC_NSA_ILi0EEESX_EEEEENS5_IJNS4_10UnderscoreES10_S10_EEEEENS4_13SM90_TMA_LOADENS4_14ComposedLayoutINS4_7SwizzleILi3ELi4ELi3EEENS4_18smem_ptr_flag_bitsILi32EEENSU_INS5_IJSB_NSA_ILi32EEEEEENS5_IJS19_SC_EEEEEEEvNS4_8identityENS4_23SM90_TMA_LOAD_MULTICASTES1D_vS1E_EENS_8epilogue10collective6detail29Sm90TmaWarpSpecializedAdapterINS1I_15DefaultEpilogueISK_SL_SL_NS1H_6thread17LinearCombinationISK_Li1EffLNS1M_9ScaleType4KindE0ELNS_15FloatRoundStyleE2ESK_EENS1_15EpilogueDefaultEEEEEvvEEEEvNT_6ParamsE,"ax",@progbits
	.align	128
.text._ZN7cutlass13device_kernelINS_4gemm6kernel13GemmUniversalIN4cute5tupleIJiiiiEEENS1_10collective13CollectiveMmaINS1_34MainloopSm90TmaGmmaWarpSpecializedILi2ENS5_IJNS4_1CILi8EEENSA_ILi1EEESC_EEENS1_35KernelTmaWarpSpecializedCooperativeEEENS5_IJNSA_ILi128EEENSA_ILi256EEENSA_ILi64EEEEEENS_10tfloat32_tENS5_IJlSC_lEEESK_SL_NS4_8TiledMMAINS4_8MMA_AtomIJNS4_4SM904GMMA30MMA_64x256x8_F32TF32TF32_SS_TNILNSP_7ScaleInE1ELSR_1EEEEEENS4_6LayoutINS5_IJNSA_ILi2EEESC_SC_EEENS5_IJSC_NSA_ILi0EEESX_EEEEENS5_IJNS4_10UnderscoreES10_S10_EEEEENS4_13SM90_TMA_LOADENS4_14ComposedLayoutINS4_7SwizzleILi3ELi4ELi3EEENS4_18smem_ptr_flag_bitsILi32EEENSU_INS5_IJSB_NSA_ILi32EEEEEENS5_IJS19_SC_EEEEEEEvNS4_8identityENS4_23SM90_TMA_LOAD_MULTICASTES1D_vS1E_EENS_8epilogue10collective6detail29Sm90TmaWarpSpecializedAdapterINS1I_15DefaultEpilogueISK_SL_SL_NS1H_6thread17LinearCombinationISK_Li1EffLNS1M_9ScaleType4KindE0ELNS_15FloatRoundStyleE2ESK_EENS1_15EpilogueDefaultEEEEEvvEEEEvNT_6ParamsE:
        .type           _ZN7cutlass13device_kernelINS_4gemm6kernel13GemmUniversalIN4cute5tupleIJiiiiEEENS1_10collective13CollectiveMmaINS1_34MainloopSm90TmaGmmaWarpSpecializedILi2ENS5_IJNS4_1CILi8EEENSA_ILi1EEESC_EEENS1_35KernelTmaWarpSpecializedCooperativeEEENS5_IJNSA_ILi128EEENSA_ILi256EEENSA_ILi64EEEEEENS_10tfloat32_tENS5_IJlSC_lEEESK_SL_NS4_8TiledMMAINS4_8MMA_AtomIJNS4_4SM904GMMA30MMA_64x256x8_F32TF32TF32_SS_TNILNSP_7ScaleInE1ELSR_1EEEEEENS4_6LayoutINS5_IJNSA_ILi2EEESC_SC_EEENS5_IJSC_NSA_ILi0EEESX_EEEEENS5_IJNS4_10UnderscoreES10_S10_EEEEENS4_13SM90_TMA_LOADENS4_14ComposedLayoutINS4_7SwizzleILi3ELi4ELi3EEENS4_18smem_ptr_flag_bitsILi32EEENSU_INS5_IJSB_NSA_ILi32EEEEEENS5_IJS19_SC_EEEEEEEvNS4_8identityENS4_23SM90_TMA_LOAD_MULTICASTES1D_vS1E_EENS_8epilogue10collective6detail29Sm90TmaWarpSpecializedAdapterINS1I_15DefaultEpilogueISK_SL_SL_NS1H_6thread17LinearCombinationISK_Li1EffLNS1M_9ScaleType4KindE0ELNS_15FloatRoundStyleE2ESK_EENS1_15EpilogueDefaultEEEEEvvEEEEvNT_6ParamsE,@function
        .size           _ZN7cutlass13device_kernelINS_4gemm6kernel13GemmUniversalIN4cute5tupleIJiiiiEEENS1_10collective13CollectiveMmaINS1_34MainloopSm90TmaGmmaWarpSpecializedILi2ENS5_IJNS4_1CILi8EEENSA_ILi1EEESC_EEENS1_35KernelTmaWarpSpecializedCooperativeEEENS5_IJNSA_ILi128EEENSA_ILi256EEENSA_ILi64EEEEEENS_10tfloat32_tENS5_IJlSC_lEEESK_SL_NS4_8TiledMMAINS4_8MMA_AtomIJNS4_4SM904GMMA30MMA_64x256x8_F32TF32TF32_SS_TNILNSP_7ScaleInE1ELSR_1EEEEEENS4_6LayoutINS5_IJNSA_ILi2EEESC_SC_EEENS5_IJSC_NSA_ILi0EEESX_EEEEENS5_IJNS4_10UnderscoreES10_S10_EEEEENS4_13SM90_TMA_LOADENS4_14ComposedLayoutINS4_7SwizzleILi3ELi4ELi3EEENS4_18smem_ptr_flag_bitsILi32EEENSU_INS5_IJSB_NSA_ILi32EEEEEENS5_IJS19_SC_EEEEEEEvNS4_8identityENS4_23SM90_TMA_LOAD_MULTICASTES1D_vS1E_EENS_8epilogue10collective6detail29Sm90TmaWarpSpecializedAdapterINS1I_15DefaultEpilogueISK_SL_SL_NS1H_6thread17LinearCombinationISK_Li1EffLNS1M_9ScaleType4KindE0ELNS_15FloatRoundStyleE2ESK_EENS1_15EpilogueDefaultEEEEEvvEEEEvNT_6ParamsE,(.L_x_321 - _ZN7cutlass13device_kernelINS_4gemm6kernel13GemmUniversalIN4cute5tupleIJiiiiEEENS1_10collective13CollectiveMmaINS1_34MainloopSm90TmaGmmaWarpSpecializedILi2ENS5_IJNS4_1CILi8EEENSA_ILi1EEESC_EEENS1_35KernelTmaWarpSpecializedCooperativeEEENS5_IJNSA_ILi128EEENSA_ILi256EEENSA_ILi64EEEEEENS_10tfloat32_tENS5_IJlSC_lEEESK_SL_NS4_8TiledMMAINS4_8MMA_AtomIJNS4_4SM904GMMA30MMA_64x256x8_F32TF32TF32_SS_TNILNSP_7ScaleInE1ELSR_1EEEEEENS4_6LayoutINS5_IJNSA_ILi2EEESC_SC_EEENS5_IJSC_NSA_ILi0EEESX_EEEEENS5_IJNS4_10UnderscoreES10_S10_EEEEENS4_13SM90_TMA_LOADENS4_14ComposedLayoutINS4_7SwizzleILi3ELi4ELi3EEENS4_18smem_ptr_flag_bitsILi32EEENSU_INS5_IJSB_NSA_ILi32EEEEEENS5_IJS19_SC_EEEEEEEvNS4_8identityENS4_23SM90_TMA_LOAD_MULTICASTES1D_vS1E_EENS_8epilogue10collective6detail29Sm90TmaWarpSpecializedAdapterINS1I_15DefaultEpilogueISK_SL_SL_NS1H_6thread17LinearCombinationISK_Li1EffLNS1M_9ScaleType4KindE0ELNS_15FloatRoundStyleE2ESK_EENS1_15EpilogueDefaultEEEEEvvEEEEvNT_6ParamsE)
        .other          _ZN7cutlass13device_kernelINS_4gemm6kernel13GemmUniversalIN4cute5tupleIJiiiiEEENS1_10collective13CollectiveMmaINS1_34MainloopSm90TmaGmmaWarpSpecializedILi2ENS5_IJNS4_1CILi8EEENSA_ILi1EEESC_EEENS1_35KernelTmaWarpSpecializedCooperativeEEENS5_IJNSA_ILi128EEENSA_ILi256EEENSA_ILi64EEEEEENS_10tfloat32_tENS5_IJlSC_lEEESK_SL_NS4_8TiledMMAINS4_8MMA_AtomIJNS4_4SM904GMMA30MMA_64x256x8_F32TF32TF32_SS_TNILNSP_7ScaleInE1ELSR_1EEEEEENS4_6LayoutINS5_IJNSA_ILi2EEESC_SC_EEENS5_IJSC_NSA_ILi0EEESX_EEEEENS5_IJNS4_10UnderscoreES10_S10_EEEEENS4_13SM90_TMA_LOADENS4_14ComposedLayoutINS4_7SwizzleILi3ELi4ELi3EEENS4_18smem_ptr_flag_bitsILi32EEENSU_INS5_IJSB_NSA_ILi32EEEEEENS5_IJS19_SC_EEEEEEEvNS4_8identityENS4_23SM90_TMA_LOAD_MULTICASTES1D_vS1E_EENS_8epilogue10collective6detail29Sm90TmaWarpSpecializedAdapterINS1I_15DefaultEpilogueISK_SL_SL_NS1H_6thread17LinearCombinationISK_Li1EffLNS1M_9ScaleType4KindE0ELNS_15FloatRoundStyleE2ESK_EENS1_15EpilogueDefaultEEEEEvvEEEEvNT_6ParamsE,@"STO_CUDA_ENTRY STV_DEFAULT"
_ZN7cutlass13device_kernelINS_4gemm6kernel13GemmUniversalIN4cute5tupleIJiiiiEEENS1_10collective13CollectiveMmaINS1_34MainloopSm90TmaGmmaWarpSpecializedILi2ENS5_IJNS4_1CILi8EEENSA_ILi1EEESC_EEENS1_35KernelTmaWarpSpecializedCooperativeEEENS5_IJNSA_ILi128EEENSA_ILi256EEENSA_ILi64EEEEEENS_10tfloat32_tENS5_IJlSC_lEEESK_SL_NS4_8TiledMMAINS4_8MMA_AtomIJNS4_4SM904GMMA30MMA_64x256x8_F32TF32TF32_SS_TNILNSP_7ScaleInE1ELSR_1EEEEEENS4_6LayoutINS5_IJNSA_ILi2EEESC_SC_EEENS5_IJSC_NSA_ILi0EEESX_EEEEENS5_IJNS4_10UnderscoreES10_S10_EEEEENS4_13SM90_TMA_LOADENS4_14ComposedLayoutINS4_7SwizzleILi3ELi4ELi3EEENS4_18smem_ptr_flag_bitsILi32EEENSU_INS5_IJSB_NSA_ILi32EEEEEENS5_IJS19_SC_EEEEEEEvNS4_8identityENS4_23SM90_TMA_LOAD_MULTICASTES1D_vS1E_EENS_8epilogue10collective6detail29Sm90TmaWarpSpecializedAdapterINS1I_15DefaultEpilogueISK_SL_SL_NS1H_6thread17LinearCombinationISK_Li1EffLNS1M_9ScaleType4KindE0ELNS_15FloatRoundStyleE2ESK_EENS1_15EpilogueDefaultEEEEEvvEEEEvNT_6ParamsE:
[----:B------:R-:W0:Y:S01]  /*0000*/  LDC R1, c[0x0][0x28] ;  /* 0x00000a00ff017b82 */ /* 0x000e220000000800 */
[----:B------:R-:W1:Y:S01]  /*0010*/  S2R R18, SR_TID.X ;  /* 0x0000000000127919 */ /* 0x000e620000002100 */
[----:B------:R-:W-:Y:S01]  /*0020*/  ELECT P0, URZ, PT ;  /* 0x00000000003f782f */ /* 0x000fe20003800000 */
[----:B------:R-:W-:Y:S01]  /*0030*/  BSSY B0, `(.L_x_0) ;  /* 0x000000f000007945 */ /* 0x000fe20003800000 */
[--C-:B-1----:R-:W-:Y:S02]  /*0040*/  SHF.R.U32.HI R0, RZ, 0x5, R18.reuse ;  /* 0x00000005ff007819 */ /* 0x102fe40000011612 */
[----:B------:R-:W-:-:S03]  /*0050*/  SHF.R.U32.HI R3, RZ, 0x7, R18 ;  /* 0x00000007ff037819 */ /* 0x000fc60000011612 */
[----:B------:R-:W1:Y:S04]  /*0060*/  SHFL.IDX PT, R2, R0, RZ, 0x1f ;  /* 0x00001fff00027589 */ /* 0x000e6800000e0000 */
[----:B------:R2:W3:Y:S01]  /*0070*/  SHFL.IDX PT, R5, R3, RZ, 0x1f ;  /* 0x00001fff03057589 */ /* 0x0004e200000e0000 */
[----:B-1----:R-:W-:-:S13]  /*0080*/  ISETP.NE.OR P0, PT, R2, RZ, !P0 ;  /* 0x000000ff0200720c */ /* 0x002fda0004705670 */
[----:B0-23--:R-:W-:Y:S05]  /*0090*/  @P0 BRA `(.L_x_1) ;  /* 0x0000000000200947 */ /* 0x00dfea0003800000 */
[----:B------:R-:W-:Y:S02]  /*00a0*/  ULDC.64 UR4, c[0x0][0x198] ;  /* 0x0000660000047ab9 */ /* 0x000fe40000000a00 */
[----:B------:R-:W-:Y:S02]  /*00b0*/  UIADD3 UR6, UP0, UR4, 0xf0, URZ ;  /* 0x000000f004067890 */ /* 0x000fe4000ff1e03f */
[----:B------:R-:W-:Y:S02]  /*00c0*/  UIADD3 UR4, UP1, UR4, 0x1f0, URZ ;  /* 0x000001f004047890 */ /* 0x000fe4000ff3e03f */
[----:B------:R-:W-:Y:S02]  /*00d0*/  UIADD3.X UR7, URZ, UR5, URZ, UP0, !UPT ;  /* 0x000000053f077290 */ /* 0x000fe400087fe43f */
[----:B------:R-:W-:-:S07]  /*00e0*/  UIADD3.X UR5, URZ, UR5, URZ, UP1, !UPT ;  /* 0x000000053f057290 */ /* 0x000fce0008ffe43f */
[----:B------:R0:W-:Y:S02]  /*00f0*/  UTMACCTL.PF [UR6] ;  /* 0x00000000060079b9 */ /* 0x0001e40008040000 */
[----:B------:R0:W-:Y:S02]  /*0100*/  UTMACCTL.PF [UR4] ;  /* 0x00000000040079b9 */ /* 0x0001e40008040000 */
[----:B0-----:R-:W-:Y:S01]  /*0110*/  NOP ;  /* 0x0000000000007918 */ /* 0x001fe20000000000 */
.L_x_1:
[----:B------:R-:W-:Y:S05]  /*0120*/  BSYNC B0 ;  /* 0x0000000000007941 */ /* 0x000fea0003800000 */
.L_x_0:
[----:B------:R-:W0:Y:S01]  /*0130*/  SHFL.IDX PT, R3, R0, RZ, 0x1f ;  /* 0x00001fff00037589 */ /* 0x000e2200000e0000 */
[----:B------:R-:W-:-:S04]  /*0140*/  SHF.R.S32.HI R7, RZ, 0x1f, R18 ;  /* 0x0000001fff077819 */ /* 0x000fc80000011412 */
[----:B------:R-:W-:-:S04]  /*0150*/  LEA.HI R7, R7, R18, RZ, 0x7 ;  /* 0x0000001207077211 */ /* 0x000fc800078f38ff */
[----:B------:R-:W-:Y:S02]  /*0160*/  LOP3.LUT R7, R7, 0xffffff80, RZ, 0xc0, !PT ;  /* 0xffffff8007077812 */ /* 0x000fe400078ec0ff */
[----:B0-----:R-:W-:-:S13]  /*0170*/  ISETP.NE.AND P0, PT, R3, RZ, PT ;  /* 0x000000ff0300720c */ /* 0x001fda0003f05270 */
[----:B------:R-:W-:Y:S05]  /*0180*/  @P0 BRA `(.L_x_2) ;  /* 0x0000000000480947 */ /* 0x000fea0003800000 */
[----:B------:R-:W0:Y:S01]  /*0190*/  S2UR UR8, SR_CgaCtaId ;  /* 0x00000000000879c3 */ /* 0x000e220000008800 */
[----:B------:R-:W-:Y:S01]  /*01a0*/  UMOV UR4, 0x400 ;  /* 0x0000040000047882 */ /* 0x000fe20000000000 */
[----:B------:R-:W-:Y:S01]  /*01b0*/  UMOV UR5, 0x1 ;  /* 0x0000000100057882 */ /* 0x000fe20000000000 */
[----:B------:R-:W-:Y:S01]  /*01c0*/  UMOV UR6, 0x10 ;  /* 0x0000001000067882 */ /* 0x000fe20000000000 */
[----:B------:R-:W-:Y:S01]  /*01d0*/  ELECT P0, URZ, PT ;  /* 0x00000000003f782f */ /* 0x000fe20003800000 */
[----:B------:R-:W-:-:S04]  /*01e0*/  UIADD3 UR6, -UR6, 0x100000, URZ ;  /* 0x0010000006067890 */ /* 0x000fc8000fffe13f */
[----:B------:R-:W-:Y:S02]  /*01f0*/  USHF.L.U32 UR7, UR6, 0xb, URZ ;  /* 0x0000000b06077899 */ /* 0x000fe4000800063f */
[----:B------:R-:W-:Y:S02]  /*0200*/  USHF.L.U32 UR6, UR6, 0x1, URZ ;  /* 0x0000000106067899 */ /* 0x000fe4000800063f */
[----:B0-----:R-:W-:Y:S02]  /*0210*/  ULEA UR8, UR8, UR4, 0x18 ;  /* 0x0000000408087291 */ /* 0x001fe4000f8ec03f */
[----:B------:R-:W-:-:S04]  /*0220*/  UIADD3 UR4, -UR5, 0x100000, URZ ;  /* 0x0010000005047890 */ /* 0x000fc8000fffe13f */
[----:B------:R-:W-:Y:S02]  /*0230*/  USHF.L.U32 UR5, UR4, 0xb, URZ ;  /* 0x0000000b04057899 */ /* 0x000fe4000800063f */
[----:B------:R-:W-:Y:S01]  /*0240*/  USHF.L.U32 UR4, UR4, 0x1, URZ ;  /* 0x0000000104047899 */ /* 0x000fe2000800063f */
[----:B------:R-:W0:Y:S11]  /*0250*/  FENCE.VIEW.ASYNC.S ;  /* 0x00000000000073c6 */ /* 0x000e360000000000 */
[----:B0-----:R0:W1:Y:S01]  /*0260*/  SYNCS.EXCH.64 URZ, [UR8], UR4 ;  /* 0x00000004083f75b2 */ /* 0x0010620008000100 */
[----:B------:R0:W2:Y:S01]  /*0270*/  SYNCS.EXCH.64 URZ, [UR8+0x10], UR6 ;  /* 0x00001006083f75b2 */ /* 0x0000a20008000100 */
[----:B------:R0:W3:Y:S01]  /*0280*/  SYNCS.EXCH.64 URZ, [UR8+0x8], UR4 ;  /* 0x00000804083f75b2 */ /* 0x0000e20008000100 */
[----:B------:R0:W4:Y:S01]  /*0290*/  SYNCS.EXCH.64 URZ, [UR8+0x18], UR6 ;  /* 0x00001806083f75b2 */ /* 0x0001220008000100 */
[----:B------:R-:W-:Y:S01]  /*02a0*/  NOP ;  /* 0x0000000000007918 */ /* 0x000fe20000000000 */
.L_x_2:
[----:B------:R-:W5:Y:S01]  /*02b0*/  SHFL.IDX PT, R0, R0, RZ, 0x1f ;  /* 0x00001fff00007589 */ /* 0x000f6200000e0000 */
[----:B0-----:R-:W0:Y:S01]  /*02c0*/  S2UR UR8, SR_CTAID.X ;  /* 0x00000000000879c3 */ /* 0x001e220000002500 */
[----:B------:R-:W-:Y:S01]  /*02d0*/  IMAD.IADD R6, R18, 0x1, -R7 ;  /* 0x0000000112067824 */ /* 0x000fe200078e0a07 */
[----:B------:R-:W-:Y:S01]  /*02e0*/  SHF.R.S32.HI R10, RZ, 0x1f, R3 ;  /* 0x0000001fff0a7819 */ /* 0x000fe20000011403 */
[----:B------:R-:W1:Y:S01]  /*02f0*/  S2R R4, SR_CTAID.Y ;  /* 0x0000000000047919 */ /* 0x000e620000002600 */
[----:B------:R-:W-:Y:S01]  /*0300*/  ELECT P0, URZ, PT ;  /* 0x00000000003f782f */ /* 0x000fe20003800000 */
[----:B------:R-:W-:Y:S01]  /*0310*/  NOP ;  /* 0x0000000000007918 */ /* 0x000fe20000000000 */
[----:B------:R-:W-:Y:S01]  /*0320*/  SHF.R.S32.HI R7, RZ, 0x1f, R6 ;  /* 0x0000001fff077819 */ /* 0x000fe20000011406 */
[----:B------:R-:W-:Y:S01]  /*0330*/  ULDC UR4, c[0x0][0x150] ;  /* 0x0000540000047ab9 */ /* 0x000fe20000000800 */
[----:B------:R-:W-:Y:S01]  /*0340*/  LEA.HI R10, R10, R3, RZ, 0x2 ;  /* 0x000000030a0a7211 */ /* 0x000fe200078f10ff */
[----:B------:R-:W2:Y:S01]  /*0350*/  LDC R9, c[0x0][0x144] ;  /* 0x00005100ff097b82 */ /* 0x000ea20000000800 */
[----:B------:R-:W-:Y:S01]  /*0360*/  LEA.HI R7, R7, R6, RZ, 0x3 ;  /* 0x0000000607077211 */ /* 0x000fe200078f18ff */
[----:B------:R-:W-:Y:S01]  /*0370*/  NOP ;  /* 0x0000000000007918 */ /* 0x000fe20000000000 */
[----:B------:R-:W-:Y:S01]  /*0380*/  LOP3.LUT R10, R10, 0x3ffffffc, RZ, 0xc0, !PT ;  /* 0x3ffffffc0a0a7812 */ /* 0x000fe200078ec0ff */
[----:B------:R-:W-:Y:S01]  /*0390*/  IMAD.MOV.U32 R22, RZ, RZ, 0x1 ;  /* 0x00000001ff167424 */ /* 0x000fe200078e00ff */
[----:B------:R-:W-:-:S02]  /*03a0*/  SHF.R.S32.HI R8, RZ, 0x3, R7 ;  /* 0x00000003ff087819 */ /* 0x000fc40000011407 */
[----:B------:R-:W-:Y:S01]  /*03b0*/  SHF.R.S32.HI R7, RZ, 0x1f, R7 ;  /* 0x0000001fff077819 */ /* 0x000fe20000011407 */
[----:B------:R-:W-:Y:S01]  /*03c0*/  IMAD.IADD R10, R3, 0x1, -R10 ;  /* 0x00000001030a7824 */ /* 0x000fe200078e0a0a */
[----:B------:R-:W3:Y:S01]  /*03d0*/  LDC R12, c[0x0][0x140] ;  /* 0x00005000ff0c7b82 */ /* 0x000ee20000000800 */
[----:B------:R-:W-:Y:S02]  /*03e0*/  ISETP.NE.AND P3, PT, R5, RZ, PT ;  /* 0x000000ff0500720c */ /* 0x000fe40003f65270 */
[----:B------:R-:W-:Y:S02]  /*03f0*/  LEA.HI R7, R7, R8, RZ, 0x2 ;  /* 0x0000000807077211 */ /* 0x000fe400078f10ff */
[----:B-----5:R-:W-:Y:S02]  /*0400*/  ISETP.NE.OR P0, PT, R0, RZ, !P0 ;  /* 0x000000ff0000720c */ /* 0x020fe40004705670 */
[----:B------:R-:W-:Y:S02]  /*0410*/  LOP3.LUT R7, R7, 0xfffffffc, RZ, 0xc0, !PT ;  /* 0xfffffffc07077812 */ /* 0x000fe400078ec0ff */
[----:B0-----:R-:W-:-:S03]  /*0420*/  I2FP.F32.U32 R0, UR8 ;  /* 0x0000000800007c45 */ /* 0x001fc60008201000 */
[----:B------:R-:W-:Y:S02]  /*0430*/  IMAD.IADD R7, R8, 0x1, -R7 ;  /* 0x0000000108077824 */ /* 0x000fe400078e0a07 */
[----:B------:R-:W-:Y:S01]  /*0440*/  FMUL R0, R0, UR4 ;  /* 0x0000000400007c20 */ /* 0x000fe20008400000 */
[----:B------:R-:W-:Y:S01]  /*0450*/  ULDC UR4, c[0x0][0x154] ;  /* 0x0000550000047ab9 */ /* 0x000fe20000000800 */
[----:B------:R-:W-:Y:S01]  /*0460*/  IMAD R7, R10, 0x4, R7 ;  /* 0x000000040a077824 */ /* 0x000fe200078e0207 */
[----:B-1----:R-:W-:Y:S01]  /*0470*/  I2FP.F32.U32 R8, R4 ;  /* 0x0000000400087245 */ /* 0x002fe20000201000 */
[----:B------:R-:W-:Y:S01]  /*0480*/  VOTEU.ALL UP0, P0 ;  /* 0x00000000003f7886 */ /* 0x000fe20000000000 */
[----:B------:R-:W-:Y:S01]  /*0490*/  VOTEU.ALL UP1, P0 ;  /* 0x00000000003f7886 */ /* 0x000fe20000020000 */
[----:B------:R-:W0:Y:S01]  /*04a0*/  F2I.U32.TRUNC.NTZ R0, R0 ;  /* 0x0000000000007305 */ /* 0x000e22000020f000 */
[C---:B------:R-:W-:Y:S02]  /*04b0*/  IMAD.SHL.U32 R152, R7.reuse, 0x4, RZ ;  /* 0x0000000407987824 */ /* 0x040fe400078e00ff */
[----:B------:R-:W-:Y:S01]  /*04c0*/  FMUL R10, R8, UR4 ;  /* 0x00000004080a7c20 */ /* 0x000fe20008400000 */
[----:B------:R-:W1:Y:S01]  /*04d0*/  @!UP0 S2UR UR7, SR_CgaCtaId ;  /* 0x00000000000789c3 */ /* 0x000e620000008800 */
[----:B------:R-:W-:Y:S01]  /*04e0*/  UMOV UR4, 0x20 ;  /* 0x0000002000047882 */ /* 0x000fe20000000000 */
[----:B------:R-:W-:Y:S01]  /*04f0*/  @!UP0 UMOV UR6, 0x400 ;  /* 0x0000040000068882 */ /* 0x000fe20000000000 */
[----:B------:R-:W-:Y:S01]  /*0500*/  LOP3.LUT R152, R7, 0xc, R152, 0x78, !PT ;  /* 0x0000000c07987812 */ /* 0x000fe200078e7898 */
[----:B------:R-:W-:-:S04]  /*0510*/  @!UP0 UIADD3 UR4, -UR4, 0x100000, URZ ;  /* 0x0010000004048890 */ /* 0x000fc8000fffe13f */
[----:B------:R-:W-:Y:S02]  /*0520*/  @!UP0 USHF.L.U32 UR5, UR4, 0xb, URZ ;  /* 0x0000000b04058899 */ /* 0x000fe4000800063f */
[----:B------:R-:W-:Y:S01]  /*0530*/  @!UP0 USHF.L.U32 UR4, UR4, 0x1, URZ ;  /* 0x0000000104048899 */ /* 0x000fe2000800063f */
[----:B------:R-:W5:Y:S01]  /*0540*/  F2I.U32.TRUNC.NTZ R10, R10 ;  /* 0x0000000a000a7305 */ /* 0x000f62000020f000 */
[----:B---3--:R-:W-:Y:S02]  /*0550*/  ISETP.EQ.U32.AND P2, PT, R12, 0x1, PT ;  /* 0x000000010c00780c */ /* 0x008fe40003f42070 */
[----:B------:R-:W-:Y:S01]  /*0560*/  SHF.R.S32.HI R3, RZ, 0x1f, R152 ;  /* 0x0000001fff037819 */ /* 0x000fe20000011498 */
[----:B------:R-:W3:Y:S01]  /*0570*/  LDC R7, c[0x0][0x148] ;  /* 0x00005200ff077b82 */ /* 0x000ee20000000800 */
[----:B0-----:R-:W-:Y:S02]  /*0580*/  IMAD.MOV R14, RZ, RZ, -R0 ;  /* 0x000000ffff0e7224 */ /* 0x001fe400078e0a00 */
[----:B------:R-:W-:-:S02]  /*0590*/  LEA.HI R8, R3, R152, RZ, 0x3 ;  /* 0x0000009803087211 */ /* 0x000fc400078f18ff */
[----:B--2---:R-:W-:Y:S02]  /*05a0*/  IMAD R3, R9, R14, UR8 ;  /* 0x0000000809037e24 */ /* 0x004fe4000f8e020e */
[----:B------:R-:W-:Y:S02]  /*05b0*/  LOP3.LUT R11, R8, 0xfffffff8, RZ, 0xc0, !PT ;  /* 0xfffffff8080b7812 */ /* 0x000fe400078ec0ff */
[----:B------:R-:W-:Y:S01]  /*05c0*/  SHF.R.S32.HI R9, RZ, 0x1f, R2 ;  /* 0x0000001fff097819 */ /* 0x000fe20000011402 */
[----:B-----5:R-:W-:Y:S02]  /*05d0*/  IMAD.MOV R24, RZ, RZ, -R10 ;  /* 0x000000ffff187224 */ /* 0x020fe400078e0a0a */
[----:B------:R-:W-:Y:S01]  /*05e0*/  IMAD.IADD R0, R152, 0x1, -R11 ;  /* 0x0000000198007824 */ /* 0x000fe200078e0a0b */
[----:B------:R-:W-:Y:S01]  /*05f0*/  LEA.HI R9, R9, R2, RZ, 0x2 ;  /* 0x0000000209097211 */ /* 0x000fe200078f10ff */
[----:B-1----:R-:W-:Y:S01]  /*0600*/  @!UP0 ULEA UR6, UR7, UR6, 0x18 ;  /* 0x0000000607068291 */ /* 0x002fe2000f8ec03f */
[----:B------:R-:W-:-:S02]  /*0610*/  VOTEU.ALL UP0, P0 ;  /* 0x00000000003f7886 */ /* 0x000fc40000000000 */
[----:B------:R-:W-:Y:S02]  /*0620*/  LOP3.LUT R9, R9, 0xfffffffc, RZ, 0xc0, !PT ;  /* 0xfffffffc09097812 */ /* 0x000fe400078ec0ff */
[----:B------:R-:W-:Y:S02]  /*0630*/  ISETP.NE.AND P4, PT, R0, R3, PT ;  /* 0x000000030000720c */ /* 0x000fe40003f85270 */
[----:B------:R-:W-:Y:S01]  /*0640*/  LOP3.LUT P0, RZ, R6, 0x7, RZ, 0xc0, !PT ;  /* 0x0000000706ff7812 */ /* 0x000fe2000780c0ff */
[----:B------:R-:W-:Y:S02]  /*0650*/  IMAD.IADD R0, R2, 0x1, -R9 ;  /* 0x0000000102007824 */ /* 0x000fe400078e0a09 */
[----:B---3--:R-:W-:Y:S01]  /*0660*/  IMAD R9, R7, R24, R4 ;  /* 0x0000001807097224 */ /* 0x008fe200078e0204 */
[----:B------:R-:W-:Y:S01]  /*0670*/  ISETP.LT.U32.AND P0, PT, R152, 0x8, !P0 ;  /* 0x000000089800780c */ /* 0x000fe20004701070 */
[----:B------:R-:W-:Y:S01]  /*0680*/  VIADD R6, R5, 0xffffffff ;  /* 0xffffffff05067836 */ /* 0x000fe20000000000 */
[C---:B------:R-:W-:Y:S01]  /*0690*/  ISETP.NE.AND P1, PT, R0.reuse, 0x3, PT ;  /* 0x000000030000780c */ /* 0x040fe20003f25270 */
[----:B------:R-:W0:Y:S02]  /*06a0*/  FENCE.VIEW.ASYNC.S ;  /* 0x00000000000073c6 */ /* 0x000e240000000000 */
[----:B0-----:R0:W1:Y:S01]  /*06b0*/  @!UP0 SYNCS.EXCH.64 URZ, [UR6+0x30], UR4 ;  /* 0x00003004063f85b2 */ /* 0x0010620008000100 */
[----:B------:R-:W-:-:S02]  /*06c0*/  ISETP.EQ.OR P1, PT, R0, RZ, !P1 ;  /* 0x000000ff0000720c */ /* 0x000fc40004f22670 */
[----:B------:R-:W-:Y:S02]  /*06d0*/  @P4 SHF.R.S32.HI R8, RZ, 0x3, R8 ;  /* 0x00000003ff084819 */ /* 0x000fe40000011408 */
[----:B------:R-:W-:Y:S02]  /*06e0*/  ISETP.EQ.AND P1, PT, R5, RZ, P1 ;  /* 0x000000ff0500720c */ /* 0x000fe40000f22270 */
[----:B------:R-:W-:Y:S02]  /*06f0*/  @P4 ISETP.NE.AND P5, PT, R8, R9, PT ;  /* 0x000000090800420c */ /* 0x000fe40003fa5270 */
[----:B------:R-:W-:Y:S02]  /*0700*/  ISETP.GE.U32.AND P6, PT, R6, 0x2, PT ;  /* 0x000000020600780c */ /* 0x000fe40003fc6070 */
[----:B------:R-:W-:Y:S02]  /*0710*/  SEL R9, RZ, 0x1, !P0 ;  /* 0x00000001ff097807 */ /* 0x000fe40004000000 */
[----:B------:R-:W-:Y:S01]  /*0720*/  @P4 SEL R22, RZ, 0x1, P5 ;  /* 0x00000001ff164807 */ /* 0x000fe20002800000 */
[----:B------:R0:W2:Y:S01]  /*0730*/  @!UP1 SYNCS.EXCH.64 URZ, [UR6+0x38], UR4 ;  /* 0x00003804063f95b2 */ /* 0x0000a20008000100 */
[----:B------:R-:W-:Y:S01]  /*0740*/  SEL R19, RZ, 0x1, !P1 ;  /* 0x00000001ff137807 */ /* 0x000fe20004800000 */
[----:B------:R-:W-:Y:S01]  /*0750*/  NOP ;  /* 0x0000000000007918 */ /* 0x000fe20000000000 */
[----:B------:R-:W-:-:S02]  /*0760*/  LOP3.LUT R22, R22, R9, RZ, 0xc0, !PT ;  /* 0x0000000916167212 */ /* 0x000fc400078ec0ff */
[----:B------:R-:W-:Y:S01]  /*0770*/  SEL R19, R19, 0x2, P6 ;  /* 0x0000000213137807 */ /* 0x000fe20003000000 */
[----:B------:R-:W-:Y:S06]  /*0780*/  @!P2 BRA `(.L_x_3) ;  /* 0x000000000008a947 */ /* 0x000fec0003800000 */
[----:B-12-4-:R-:W-:Y:S01]  /*0790*/  UCGABAR_ARV ;  /* 0x00000000000079c7 */ /* 0x016fe20008000000 */
[----:B------:R-:W-:Y:S05]  /*07a0*/  BRA `(.L_x_4) ;  /* 0x0000000000047947 */ /* 0x000fea0003800000 */
.L_x_3:
[----:B-12-4-:R-:W-:Y:S01]  /*07b0*/  NOP ;  /* 0x0000000000007918 */ /* 0x016fe20000000000 */
.L_x_4:
[----:B------:R-:W1:Y:S01]  /*07c0*/  LDC R2, c[0x0][0x65c] ;  /* 0x00019700ff027b82 */ /* 0x000e620000000800 */
[----:B------:R-:W-:Y:S02]  /*07d0*/  IMAD.U32 R8, RZ, RZ, UR8 ;  /* 0x00000008ff087e24 */ /* 0x000fe4000f8e00ff */
[----:B------:R-:W-:Y:S01]  /*07e0*/  IMAD.MOV.U32 R9, RZ, RZ, RZ ;  /* 0x000000ffff097224 */ /* 0x000fe200078e00ff */
[----:B-1----:R-:W-:-:S04]  /*07f0*/  ISETP.NE.AND P1, PT, R2, 0x1, PT ;  /* 0x000000010200780c */ /* 0x002fc80003f25270 */
[----:B------:R-:W-:-:S09]  /*0800*/  P2R R5, PR, RZ, 0x2 ;  /* 0x00000002ff057803 */ /* 0x000fd20000000000 */
[----:B------:R-:W1:Y:S01]  /*0810*/  @P1 LDC R17, c[0x0][0x10] ;  /* 0x00000400ff111b82 */ /* 0x000e620000000800 */
[----:B------:R-:W-:Y:S02]  /*0820*/  @P1 IMAD.MOV.U32 R5, RZ, RZ, RZ ;  /* 0x000000ffff051224 */ /* 0x000fe400078e00ff */
[----:B------:R-:W-:-:S05]  /*0830*/  @P1 IMAD.MOV.U32 R13, RZ, RZ, RZ ;  /* 0x000000ffff0d1224 */ /* 0x000fca00078e00ff */
[----:B------:R-:W2:Y:S01]  /*0840*/  @!P1 LDC R11, c[0x0][0xc] ;  /* 0x00000300ff0b9b82 */ /* 0x000ea20000000800 */
[----:B-1----:R-:W-:-:S04]  /*0850*/  @P1 IMAD.WIDE.U32 R16, R17, UR8, R4 ;  /* 0x0000000811101c25 */ /* 0x002fc8000f8e0004 */
[----:B------:R-:W-:Y:S02]  /*0860*/  @P1 IMAD.IADD R17, R17, 0x1, R13 ;  /* 0x0000000111111824 */ /* 0x000fe400078e020d */
[----:B--2---:R-:W-:-:S04]  /*0870*/  @!P1 IMAD.WIDE.U32 R8, R4, R11, R8 ;  /* 0x0000000b04089225 */ /* 0x004fc800078e0008 */
[----:B------:R-:W-:Y:S02]  /*0880*/  @!P1 IMAD.MOV.U32 R16, RZ, RZ, R8 ;  /* 0x000000ffff109224 */ /* 0x000fe400078e0008 */
[----:B------:R-:W-:Y:S01]  /*0890*/  @!P1 IMAD.MOV.U32 R17, RZ, RZ, R9 ;  /* 0x000000ffff119224 */ /* 0x000fe200078e0009 */
[----:B------:R-:W-:Y:S06]  /*08a0*/  @!P2 BRA `(.L_x_5) ;  /* 0x00000000000ca947 */ /* 0x000fec0003800000 */
[----:B------:R-:W-:Y:S01]  /*08b0*/  UCGABAR_WAIT ;  /* 0x0000000000007dc7 */ /* 0x000fe20008000000 */
[----:B------:R-:W-:Y:S01]  /*08c0*/  CCTL.IVALL ;  /* 0x00000000ff00798f */ /* 0x000fe20002000000 */
[----:B------:R-:W-:Y:S05]  /*08d0*/  BRA `(.L_x_6) ;  /* 0x0000000000047947 */ /* 0x000fea0003800000 */
.L_x_5:
[----:B------:R-:W-:Y:S06]  /*08e0*/  BAR.SYNC.DEFER_BLOCKING 0x0 ;  /* 0x0000000000007b1d */ /* 0x000fec0000010000 */
.L_x_6:
[----:B------:R-:W-:Y:S05]  /*08f0*/  @!P3 BRA `(.L_x_7) ;  /* 0x0000009c0060b947 */ /* 0x000fea0003800000 */
[----:B------:R-:W-:-:S13]  /*0900*/  ISETP.GT.U32.AND P0, PT, R6, 0x1, PT ;  /* 0x000000010600780c */ /* 0x000fda0003f04070 */
[----:B0-----:R-:W-:Y:S05]  /*0910*/  @P0 EXIT ;  /* 0x000000000000094d */ /* 0x001fea0003800000 */
[----:B------:R-:W-:Y:S01]  /*0920*/  ULDC.64 UR4, c[0x0][0x650] ;  /* 0x0001940000047ab9 */ /* 0x000fe20000000a00 */
[----:B------:R-:W-:Y:S01]  /*0930*/  PRMT R0, RZ, 0x7610, R0 ;  /* 0x00007610ff007816 */ /* 0x000fe20000000000 */
[----:B------:R-:W-:Y:S01]  /*0940*/  IMAD.MOV.U32 R154, RZ, RZ, -0x1 ;  /* 0xffffffffff9a7424 */ /* 0x000fe200078e00ff */
[----:B------:R-:W-:Y:S01]  /*0950*/  ISETP.GE.U32.AND P0, PT, R16, UR4, PT ;  /* 0x0000000410007c0c */ /* 0x000fe2000bf06070 */
[----:B------:R-:W-:Y:S02]  /*0960*/  IMAD.MOV.U32 R153, RZ, RZ, -0x1 ;  /* 0xffffffffff997424 */ /* 0x000fe400078e00ff */
[----:B------:R-:W-:Y:S01]  /*0970*/  IMAD.MOV.U32 R23, RZ, RZ, -0x1 ;  /* 0xffffffffff177424 */ /* 0x000fe200078e00ff */
[----:B------:R-:W-:-:S13]  /*0980*/  ISETP.GE.U32.AND.EX P0, PT, R17, UR5, PT, P0 ;  /* 0x0000000511007c0c */ /* 0x000fda000bf06100 */
[----:B------:R-:W-:Y:S05]  /*0990*/  @P0 BRA `(.L_x_8) ;  /* 0x00000004002c0947 */ /* 0x000fea0003800000 */
[----:B------:R-:W0:Y:S01]  /*09a0*/  LDC.64 R20, c[0x0][0x628] ;  /* 0x00018a00ff147b82 */ /* 0x000e220000000a00 */
[----:B------:R-:W-:Y:S02]  /*09b0*/  IMAD.MOV.U32 R8, RZ, RZ, R16 ;  /* 0x000000ffff087224 */ /* 0x000fe400078e0010 */
[----:B------:R-:W-:-:S05]  /*09c0*/  IMAD.MOV.U32 R9, RZ, RZ, R17 ;  /* 0x000000ffff097224 */ /* 0x000fca00078e0011 */
[----:B------:R-:W1:Y:S08]  /*09d0*/  LDC R0, c[0x0][0x630] ;  /* 0x00018c00ff007b82 */ /* 0x000e700000000800 */
[----:B------:R-:W2:Y:S01]  /*09e0*/  LDC.64 R26, c[0x0][0x620] ;  /* 0x00018800ff1a7b82 */ /* 0x000ea20000000a00 */
[----:B0-----:R-:W-:-:S04]  /*09f0*/  ISETP.NE.U32.AND P0, PT, R20, RZ, PT ;  /* 0x000000ff1400720c */ /* 0x001fc80003f05070 */
[----:B------:R-:W-:-:S13]  /*0a00*/  ISETP.NE.AND.EX P0, PT, R21, RZ, PT, P0 ;  /* 0x000000ff1500720c */ /* 0x000fda0003f05300 */
[----:B-12---:R-:W-:Y:S05]  /*0a10*/  @!P0 BRA `(.L_x_9) ;  /* 0x0000000000288947 */ /* 0x006fea0003800000 */
[----:B------:R-:W0:Y:S02]  /*0a20*/  LDC R13, c[0x0][0x634] ;  /* 0x00018d00ff0d7b82 */ /* 0x000e240000000800 */
[----:B0-----:R-:W-:-:S05]  /*0a30*/  IADD3 R13, P0, R16, R13, RZ ;  /* 0x0000000d100d7210 */ /* 0x001fca0007f1e0ff */
[----:B------:R-:W-:-:S04]  /*0a40*/  IMAD.X R15, RZ, RZ, R17, P0 ;  /* 0x000000ffff0f7224 */ /* 0x000fc800000e0611 */
[----:B------:R-:W-:-:S04]  /*0a50*/  IMAD.WIDE.U32 R8, R15, R20, RZ ;  /* 0x000000140f087225 */ /* 0x000fc800078e00ff */
[----:B------:R-:W-:-:S04]  /*0a60*/  IMAD.WIDE.U32 R10, P0, R13, R21, R8 ;  /* 0x000000150d0a7225 */ /* 0x000fc80007800008 */
[----:B------:R-:W-:-:S04]  /*0a70*/  IMAD.WIDE.U32 R8, R13, R20, RZ ;  /* 0x000000140d087225 */ /* 0x000fc800078e00ff */
[----:B------:R-:W-:Y:S01]  /*0a80*/  IMAD.X R13, RZ, RZ, RZ, P0 ;  /* 0x000000ffff0d7224 */ /* 0x000fe200000e06ff */
[----:B------:R-:W-:Y:S01]  /*0a90*/  IADD3 RZ, P0, R9, R10, RZ ;  /* 0x0000000a09ff7210 */ /* 0x000fe20007f1e0ff */
[----:B------:R-:W-:-:S04]  /*0aa0*/  IMAD.MOV.U32 R12, RZ, RZ, R11 ;  /* 0x000000ffff0c7224 */ /* 0x000fc800078e000b */
[----:B------:R-:W-:-:S08]  /*0ab0*/  IMAD.WIDE.U32.X R8, R15, R21, R12, P0 ;  /* 0x000000150f087225 */ /* 0x000fd000000e040c */
.L_x_9:
[----:B------:R-:W0:Y:S01]  /*0ac0*/  LDC.64 R20, c[0x0][0x640] ;  /* 0x00019000ff147b82 */ /* 0x000e220000000a00 */
[--C-:B------:R-:W-:Y:S01]  /*0ad0*/  SHF.R.U64 R28, R8, R0, R9.reuse ;  /* 0x00000000081c7219 */ /* 0x100fe20000001209 */
[----:B------:R-:W-:Y:S01]  /*0ae0*/  IMAD R30, R7, R24, R4 ;  /* 0x00000018071e7224 */ /* 0x000fe200078e0204 */
[----:B------:R-:W-:Y:S01]  /*0af0*/  SHF.R.U32.HI R0, RZ, R0, R9 ;  /* 0x00000000ff007219 */ /* 0x000fe20000011609 */
[----:B------:R-:W-:Y:S01]  /*0b00*/  IMAD.MOV.U32 R23, RZ, RZ, 0x1 ;  /* 0x00000001ff177424 */ /* 0x000fe200078e00ff */
[----:B------:R-:W-:-:S03]  /*0b10*/  IADD3 R5, P0, RZ, -R28, RZ ;  /* 0x8000001cff057210 */ /* 0x000fc60007f1e0ff */
[----:B------:R-:W1:Y:S02]  /*0b20*/  LDC R6, c[0x0][0x618] ;  /* 0x00018600ff067b82 */ /* 0x000e640000000800 */
[----:B------:R-:W-:-:S04]  /*0b30*/  IMAD.X R9, RZ, RZ, ~R0, P0 ;  /* 0x000000ffff097224 */ /* 0x000fc800000e0e00 */
[-C--:B------:R-:W-:Y:S02]  /*0b40*/  IMAD R0, R9, R26.reuse, RZ ;  /* 0x0000001a09007224 */ /* 0x080fe400078e02ff */
[----:B------:R-:W2:Y:S01]  /*0b50*/  LDC R11, c[0x0][0x608] ;  /* 0x00018200ff0b7b82 */ /* 0x000ea20000000800 */
[----:B------:R-:W-:-:S04]  /*0b60*/  IMAD.WIDE.U32 R8, R5, R26, R16 ;  /* 0x0000001a05087225 */ /* 0x000fc800078e0010 */
[----:B------:R-:W-:-:S03]  /*0b70*/  IMAD R5, R5, R27, R0 ;  /* 0x0000001b05057224 */ /* 0x000fc600078e0200 */
[----:B------:R-:W3:Y:S01]  /*0b80*/  LDC R12, c[0x0][0x658] ;  /* 0x00019600ff0c7b82 */ /* 0x000ee20000000800 */
[----:B0-----:R-:W-:Y:S01]  /*0b90*/  ISETP.NE.U32.AND P0, PT, R20, RZ, PT ;  /* 0x000000ff1400720c */ /* 0x001fe20003f05070 */
[----:B------:R-:W-:Y:S02]  /*0ba0*/  IMAD.IADD R5, R9, 0x1, R5 ;  /* 0x0000000109057824 */ /* 0x000fe400078e0205 */
[----:B------:R-:W-:Y:S01]  /*0bb0*/  IMAD.MOV.U32 R9, RZ, RZ, -0x1 ;  /* 0xffffffffff097424 */ /* 0x000fe200078e00ff */
[----:B------:R-:W-:-:S03]  /*0bc0*/  ISETP.NE.AND.EX P0, PT, R21, RZ, PT, P0 ;  /* 0x000000ff1500720c */ /* 0x000fc60003f05300 */
[----:B------:R-:W0:Y:S01]  /*0bd0*/  LDC R15, c[0x0][0x600] ;  /* 0x00018000ff0f7b82 */ /* 0x000e220000000800 */
[-CC-:B-1----:R-:W-:Y:S02]  /*0be0*/  SHF.R.U64 R13, R8, R6.reuse, R5.reuse ;  /* 0x00000006080d7219 */ /* 0x182fe40000001205 */
[----:B------:R-:W-:-:S05]  /*0bf0*/  SHF.R.U32.HI R0, RZ, R6, R5 ;  /* 0x00000006ff007219 */ /* 0x000fca0000011605 */
[----:B------:R-:W1:Y:S01]  /*0c00*/  LDC R14, c[0x0][0x648] ;  /* 0x00019200ff0e7b82 */ /* 0x000e620000000800 */
[-CC-:B--2---:R-:W-:Y:S02]  /*0c10*/  SHF.R.U64 R27, R13, R11.reuse, R0.reuse ;  /* 0x0000000b0d1b7219 */ /* 0x184fe40000001200 */
[----:B------:R-:W-:-:S05]  /*0c20*/  SHF.R.U32.HI R5, RZ, R11, R0 ;  /* 0x0000000bff057219 */ /* 0x000fca0000011600 */
[----:B------:R-:W2:Y:S01]  /*0c30*/  LDC R26, c[0x0][0x638] ;  /* 0x00018e00ff1a7b82 */ /* 0x000ea20000000800 */
[-CC-:B---3--:R-:W-:Y:S02]  /*0c40*/  SHF.R.U64 R24, R27, R12.reuse, R5.reuse ;  /* 0x0000000c1b187219 */ /* 0x188fe40000001205 */
[-C--:B------:R-:W-:Y:S02]  /*0c50*/  SHF.L.U32 R0, R9, R12.reuse, RZ ;  /* 0x0000000c09007219 */ /* 0x080fe400000006ff */
[----:B------:R-:W-:Y:S01]  /*0c60*/  SHF.R.U32.HI R5, RZ, R12, R5 ;  /* 0x0000000cff057219 */ /* 0x000fe20000011605 */
[----:B------:R-:W-:Y:S01]  /*0c70*/  IMAD.MOV.U32 R4, RZ, RZ, R24 ;  /* 0x000000ffff047224 */ /* 0x000fe200078e0018 */
[----:B------:R-:W-:Y:S01]  /*0c80*/  LOP3.LUT R10, RZ, R0, RZ, 0x33, !PT ;  /* 0x00000000ff0a7212 */ /* 0x000fe200078e33ff */
[----:B------:R-:W3:Y:S01]  /*0c90*/  LDC R25, c[0x0][0x610] ;  /* 0x00018400ff197b82 */ /* 0x000ee20000000800 */
[----:B------:R-:W-:Y:S05]  /*0ca0*/  @!P0 BRA `(.L_x_10) ;  /* 0x0000000000288947 */ /* 0x000fea0003800000 */
[----:B------:R-:W4:Y:S02]  /*0cb0*/  LDC R9, c[0x0][0x64c] ;  /* 0x00019300ff097b82 */ /* 0x000f240000000800 */
[----:B----4-:R-:W-:-:S05]  /*0cc0*/  IADD3 R9, P0, R24, R9, RZ ;  /* 0x0000000918097210 */ /* 0x010fca0007f1e0ff */
        /* <DEDUP_REMOVED lines=8> */
.L_x_10:
[----:B-1----:R-:W-:Y:S01]  /*0d50*/  SHF.R.U64 R4, R4, R14, R5 ;  /* 0x0000000e04047219 */ /* 0x002fe20000001205 */
[----:B0-----:R-:W-:Y:S01]  /*0d60*/  VIADD R6, R15, 0xffffffff ;  /* 0xffffffff0f067836 */ /* 0x001fe20000000000 */
[----:B------:R-:W-:Y:S01]  /*0d70*/  SHF.L.U32 R0, R23, R12, RZ ;  /* 0x0000000c17007219 */ /* 0x000fe200000006ff */
[----:B------:R-:W-:Y:S01]  /*0d80*/  IMAD.MOV.U32 R23, RZ, RZ, R28 ;  /* 0x000000ffff177224 */ /* 0x000fe200078e001c */
[----:B------:R-:W-:Y:S01]  /*0d90*/  LOP3.LUT R5, R27, R10, RZ, 0xc0, !PT ;  /* 0x0000000a1b057212 */ /* 0x000fe200078ec0ff */
[----:B------:R-:W-:Y:S01]  /*0da0*/  IMAD.MOV R7, RZ, RZ, -R4 ;  /* 0x000000ffff077224 */ /* 0x000fe200078e0a04 */
[----:B------:R-:W-:Y:S02]  /*0db0*/  SEL R3, R3, R30, !P1 ;  /* 0x0000001e03037207 */ /* 0x000fe40004800000 */
[----:B------:R-:W-:Y:S01]  /*0dc0*/  LOP3.LUT R6, R13, R6, RZ, 0xc0, !PT ;  /* 0x000000060d067212 */ /* 0x000fe200078ec0ff */
[----:B------:R-:W-:Y:S02]  /*0dd0*/  IMAD R4, R0, R4, R5 ;  /* 0x0000000400047224 */ /* 0x000fe400078e0205 */
[----:B--2---:R-:W-:-:S02]  /*0de0*/  IMAD R0, R7, R26, R24 ;  /* 0x0000001a07007224 */ /* 0x004fc400078e0218 */
[----:B---3--:R-:W-:Y:S02]  /*0df0*/  IMAD R3, R4, R25, R3 ;  /* 0x0000001904037224 */ /* 0x008fe400078e0203 */
[----:B------:R-:W-:Y:S02]  /*0e00*/  IMAD R154, R0, R15, R6 ;  /* 0x0000000f009a7224 */ /* 0x000fe400078e0206 */
[----:B------:R-:W-:-:S03]  /*0e10*/  IMAD.MOV.U32 R4, RZ, RZ, 0x1 ;  /* 0x00000001ff047424 */ /* 0x000fc600078e00ff */
[----:B------:R-:W-:Y:S02]  /*0e20*/  SEL R153, R154, R3, !P1 ;  /* 0x000000039a997207 */ /* 0x000fe40004800000 */
[----:B------:R-:W-:Y:S02]  /*0e30*/  PRMT R0, R4, 0x7610, R0 ;  /* 0x0000761004007816 */ /* 0x000fe40000000000 */
[----:B------:R-:W-:-:S07]  /*0e40*/  SEL R154, R3, R154, !P1 ;  /* 0x0000009a039a7207 */ /* 0x000fce0004800000 */
.L_x_8:
[----:B------:R-:W-:-:S08]  /*0e50*/  NOP ;  /* 0x0000000000007918 */ /* 0x000fd00000000000 */
[----:B------:R-:W0:Y:S02]  /*0e60*/  USETMAXREG.TRY_ALLOC.CTAPOOL UP0, 0xe8 ;  /* 0x000000e8000079c8 */ /* 0x000e240008000600 */
[----:B0-----:R-:W-:-:S13]  /*0e70*/  PLOP3.LUT P0, PT, PT, PT, UP0, 0x80, 0x0 ;  /* 0x000000000000781c */ /* 0x001fda0003f0f008 */
[----:B------:R-:W-:Y:S05]  /*0e80*/  @!P0 BRA `(.L_x_8) ;  /* 0xfffffffc00f08947 */ /* 0x000fea000383ffff */
[----:B------:R-:W-:Y:S01]  /*0e90*/  ULDC.64 UR4, c[0x0][0x598] ;  /* 0x0001660000047ab9 */ /* 0x000fe20000000a00 */
[----:B------:R-:W-:Y:S01]  /*0ea0*/  ULDC.64 UR36, c[0x0][0x208] ;  /* 0x0000820000247ab9 */ /* 0x000fe20000000a00 */
[----:B------:R-:W-:-:S04]  /*0eb0*/  ISETP.NE.U32.AND P0, PT, RZ, UR4, PT ;  /* 0x00000004ff007c0c */ /* 0x000fc8000bf05070 */
[----:B------:R-:W-:-:S13]  /*0ec0*/  ISETP.NE.AND.EX P0, PT, RZ, UR5, PT, P0 ;  /* 0x00000005ff007c0c */ /* 0x000fda000bf05300 */
[----:B------:R-:W-:Y:S05]  /*0ed0*/  @!P0 BRA `(.L_x_11) ;  /* 0x00000000001c8947 */ /* 0x000fea0003800000 */
[----:B------:R-:W0:Y:S02]  /*0ee0*/  LDC.64 R4, c[0x0][0x598] ;  /* 0x00016600ff047b82 */ /* 0x000e240000000a00 */
[----:B0-----:R-:W2:Y:S02]  /*0ef0*/  LDG.E.64 R4, desc[UR36][R4.64] ;  /* 0x0000002404047981 */ /* 0x001ea4000c1e1b00 */
[----:B--2---:R-:W-:-:S04]  /*0f00*/  ISETP.NE.U32.AND P0, PT, R4, RZ, PT ;  /* 0x000000ff0400720c */ /* 0x004fc80003f05070 */
[----:B------:R-:W-:-:S13]  /*0f10*/  ISETP.NE.AND.EX P0, PT, R5, RZ, PT, P0 ;  /* 0x000000ff0500720c */ /* 0x000fda0003f05300 */
[----:B------:R-:W-:Y:S05]  /*0f20*/  @!P0 BRA `(.L_x_11) ;  /* 0x0000000000088947 */ /* 0x000fea0003800000 */
[----:B------:R0:W5:Y:S01]  /*0f30*/  LD.E R155, desc[UR36][R4.64] ;  /* 0x00000024049b7980 */ /* 0x000162000c101900 */
[----:B------:R-:W-:Y:S05]  /*0f40*/  BRA `(.L_x_12) ;  /* 0x0000000000247947 */ /* 0x000fea0003800000 */
.L_x_11:
[----:B------:R-:W-:Y:S02]  /*0f50*/  ULDC.64 UR4, c[0x0][0x588] ;  /* 0x0001620000047ab9 */ /* 0x000fe40000000a00 */
[----:B------:R-:W-:-:S04]  /*0f60*/  ISETP.NE.U32.AND P0, PT, RZ, UR4, PT ;  /* 0x00000004ff007c0c */ /* 0x000fc8000bf05070 */
[----:B------:R-:W-:-:S13]  /*0f70*/  ISETP.NE.AND.EX P0, PT, RZ, UR5, PT, P0 ;  /* 0x00000005ff007c0c */ /* 0x000fda000bf05300 */
[----:B------:R-:W-:Y:S05]  /*0f80*/  @!P0 BRA `(.L_x_13) ;  /* 0x00000000000c8947 */ /* 0x000fea0003800000 */
[----:B------:R-:W0:Y:S02]  /*0f90*/  LDC.64 R4, c[0x0][0x588] ;  /* 0x00016200ff047b82 */ /* 0x000e240000000a00 */
[----:B0-----:R1:W5:Y:S01]  /*0fa0*/  LDG.E R155, desc[UR36][R4.64] ;  /* 0x00000024049b7981 */ /* 0x001362000c1e1900 */
[----:B------:R-:W-:Y:S05]  /*0fb0*/  BRA `(.L_x_12) ;  /* 0x0000000000087947 */ /* 0x000fea0003800000 */
.L_x_13:
[----:B------:R-:W-:Y:S02]  /*0fc0*/  ULDC UR4, c[0x0][0x580] ;  /* 0x0001600000047ab9 */ /* 0x000fe40000000800 */
[----:B------:R-:W-:-:S07]  /*0fd0*/  IMAD.U32 R155, RZ, RZ, UR4 ;  /* 0x00000004ff9b7e24 */ /* 0x000fce000f8e00ff */
.L_x_12:
[----:B------:R-:W-:Y:S02]  /*0fe0*/  ULDC.64 UR4, c[0x0][0x5a0] ;  /* 0x0001680000047ab9 */ /* 0x000fe40000000a00 */
[----:B------:R-:W-:-:S04]  /*0ff0*/  ISETP.NE.U32.AND P0, PT, RZ, UR4, PT ;  /* 0x00000004ff007c0c */ /* 0x000fc8000bf05070 */
[----:B------:R-:W-:-:S13]  /*1000*/  ISETP.NE.AND.EX P0, PT, RZ, UR5, PT, P0 ;  /* 0x00000005ff007c0c */ /* 0x000fda000bf05300 */
[----:B------:R-:W-:Y:S05]  /*1010*/  @!P0 BRA `(.L_x_14) ;  /* 0x00000000001c8947 */ /* 0x000fea0003800000 */
[----:B01----:R-:W0:Y:S02]  /*1020*/  LDC.64 R4, c[0x0][0x5a0] ;  /* 0x00016800ff047b82 */ /* 0x003e240000000a00 */
[----:B0-----:R-:W2:Y:S02]  /*1030*/  LDG.E.64 R4, desc[UR36][R4.64] ;  /* 0x0000002404047981 */ /* 0x001ea4000c1e1b00 */
[----:B--2---:R-:W-:-:S04]  /*1040*/  ISETP.NE.U32.AND P0, PT, R4, RZ, PT ;  /* 0x000000ff0400720c */ /* 0x004fc80003f05070 */
[----:B------:R-:W-:-:S13]  /*1050*/  ISETP.NE.AND.EX P0, PT, R5, RZ, PT, P0 ;  /* 0x000000ff0500720c */ /* 0x000fda0003f05300 */
[----:B------:R-:W-:Y:S05]  /*1060*/  @!P0 BRA `(.L_x_14) ;  /* 0x0000000000088947 */ /* 0x000fea0003800000 */
[----:B------:R0:W5:Y:S01]  /*1070*/  LD.E R156, desc[UR36][R4.64] ;  /* 0x00000024049c7980 */ /* 0x000162000c101900 */
[----:B------:R-:W-:Y:S05]  /*1080*/  BRA `(.L_x_15) ;  /* 0x0000000000247947 */ /* 0x000fea0003800000 */
.L_x_14:
[----:B------:R-:W-:Y:S02]  /*1090*/  ULDC.64 UR4, c[0x0][0x590] ;  /* 0x0001640000047ab9 */ /* 0x000fe40000000a00 */
[----:B------:R-:W-:-:S04]  /*10a0*/  ISETP.NE.U32.AND P0, PT, RZ, UR4, PT ;  /* 0x00000004ff007c0c */ /* 0x000fc8000bf05070 */
[----:B------:R-:W-:-:S13]  /*10b0*/  ISETP.NE.AND.EX P0, PT, RZ, UR5, PT, P0 ;  /* 0x00000005ff007c0c */ /* 0x000fda000bf05300 */
[----:B------:R-:W-:Y:S05]  /*10c0*/  @!P0 BRA `(.L_x_16) ;  /* 0x00000000000c8947 */ /* 0x000fea0003800000 */
[----:B------:R-:W2:Y:S02]  /*10d0*/  LDC.64 R156, c[0x0][0x590] ;  /* 0x00016400ff9c7b82 */ /* 0x000ea40000000a00 */
[----:B--2---:R2:W5:Y:S01]  /*10e0*/  LDG.E R156, desc[UR36][R156.64] ;  /* 0x000000249c9c7981 */ /* 0x004562000c1e1900 */
[----:B------:R-:W-:Y:S05]  /*10f0*/  BRA `(.L_x_15) ;  /* 0x0000000000087947 */ /* 0x000fea0003800000 */
.L_x_16:
[----:B------:R-:W-:Y:S02]  /*1100*/  ULDC UR4, c[0x0][0x584] ;  /* 0x0001610000047ab9 */ /* 0x000fe40000000800 */
[----:B------:R-:W-:-:S07]  /*1110*/  IMAD.U32 R156, RZ, RZ, UR4 ;  /* 0x00000004ff9c7e24 */ /* 0x000fce000f8e00ff */
.L_x_15:
[----:B------:R-:W-:-:S13]  /*1120*/  LOP3.LUT P0, RZ, R0, 0xff, RZ, 0xc0, !PT ;  /* 0x000000ff00ff7812 */ /* 0x000fda000780c0ff */
[----:B------:R-:W-:Y:S05]  /*1130*/  @!P0 EXIT ;  /* 0x000000000000894d */ /* 0x000fea0003800000 */
[----:B------:R-:W-:Y:S01]  /*1140*/  ULDC UR4, c[0x0][0x28c] ;  /* 0x0000a30000047ab9 */ /* 0x000fe20000000800 */
[----:B--2---:R-:W-:Y:S01]  /*1150*/  LOP3.LUT R157, R19, 0x1, RZ, 0xfc, !PT ;  /* 0x00000001139d7812 */ /* 0x004fe200078efcff */
[----:B------:R-:W-:Y:S01]  /*1160*/  UIADD3 UR4, UR4, 0x3f, URZ ;  /* 0x0000003f04047890 */ /* 0x000fe2000fffe03f */
[----:B------:R-:W-:Y:S01]  /*1170*/  UMOV UR38, URZ ;  /* 0x0000003f00267c82 */ /* 0x000fe20008000000 */
[----:B------:R-:W-:Y:S02]  /*1180*/  UMOV UR39, URZ ;  /* 0x0000003f00277c82 */ /* 0x000fe40008000000 */
[----:B------:R-:W-:-:S04]  /*1190*/  USHF.R.S32.HI UR5, URZ, 0x1f, UR4 ;  /* 0x0000001f3f057899 */ /* 0x000fc80008011404 */
[----:B------:R-:W-:-:S04]  /*11a0*/  ULEA.HI UR5, UR5, UR4, URZ, 0x6 ;  /* 0x0000000405057291 */ /* 0x000fc8000f8f303f */
[----:B------:R-:W-:-:S12]  /*11b0*/  USHF.R.S32.HI UR40, URZ, 0x6, UR5 ;  /* 0x000000063f287899 */ /* 0x000fd80008011405 */
.L_x_290:
[----:B------:R-:W-:Y:S01]  /*11c0*/  LOP3.LUT R0, R18, 0x80, RZ, 0xc0, !PT ;  /* 0x0000008012007812 */ /* 0x000fe200078ec0ff */
[----:B--2---:R-:W2:Y:S01]  /*11d0*/  S2UR UR7, SR_CgaCtaId ;  /* 0x00000000000779c3 */ /* 0x004ea20000008800 */
[----:B------:R-:W-:Y:S02]  /*11e0*/  UMOV UR6, 0x400 ;  /* 0x0000040000067882 */ /* 0x000fe40000000000 */
[----:B------:R-:W-:-:S06]  /*11f0*/  SHF.R.U32.HI R0, RZ, 0x7, R0 ;  /* 0x00000007ff007819 */ /* 0x000fcc0000011600 */
[----:B---3--:R-:W3:Y:S01]  /*1200*/  SHFL.IDX PT, R0, R0, RZ, 0x1f ;  /* 0x00001fff00007589 */ /* 0x008ee200000e0000 */
[----:B--2---:R-:W-:Y:S01]  /*1210*/  ULEA UR6, UR7, UR6, 0x18 ;  /* 0x0000000607067291 */ /* 0x004fe2000f8ec03f */
[----:B---3--:R-:W-:-:S13]  /*1220*/  R2UR UR4, R0 ;  /* 0x00000000000472ca */ /* 0x008fda00000e0000 */
[----:B------:R-:W-:-:S04]  /*1230*/  ULEA.HI UR5, UR4, UR4, URZ, 0x1 ;  /* 0x0000000404057291 */ /* 0x000fc8000f8f083f */
[----:B------:R-:W-:-:S04]  /*1240*/  ULOP3.LUT UR5, UR5, 0x7fffe, URZ, 0xc0, !UPT ;  /* 0x0007fffe05057892 */ /* 0x000fc8000f8ec03f */
[----:B------:R-:W-:-:S03]  /*1250*/  UIADD3 UR5, UR4, -UR5, URZ ;  /* 0x8000000504057290 */ /* 0x000fc6000fffe03f */
[----:B------:R-:W-:Y:S01]  /*1260*/  ULDC UR4, c[0x0][0x28c] ;  /* 0x0000a30000047ab9 */ /* 0x000fe20000000800 */
[----:B------:R-:W-:Y:S01]  /*1270*/  ULEA UR5, UR5, UR6, 0xd ;  /* 0x0000000605057291 */ /* 0x000fe2000f8e683f */
[----:B------:R-:W-:-:S03]  /*1280*/  ISETP.LT.AND P0, PT, RZ, UR4, PT ;  /* 0x00000004ff007c0c */ /* 0x000fc6000bf01270 */
[----:B------:R-:W-:-:S04]  /*1290*/  UIADD3 UR5, UR5, 0x100, URZ ;  /* 0x0000010005057890 */ /* 0x000fc8000fffe03f */
[----:B------:R-:W-:-:S04]  /*12a0*/  USHF.R.U32.HI UR5, URZ, 0x4, UR5 ;  /* 0x000000043f057899 */ /* 0x000fc80008011605 */
[----:B------:R-:W-:Y:S02]  /*12b0*/  ULOP3.LUT UR41, UR5, 0x3fff, URZ, 0xc0, !UPT ;  /* 0x00003fff05297892 */ /* 0x000fe4000f8ec03f */
[----:B-1--45:R-:W-:Y:S10]  /*12c0*/  @P0 BRA `(.L_x_17) ;  /* 0x0000000000400947 */ /* 0x032ff40003800000 */
[----:B------:R-:W-:Y:S01]  /*12d0*/  MOV R0, 0x0 ;  /* 0x0000000000007802 */ /* 0x000fe20000000f00 */
[----:B------:R-:W-:Y:S01]  /*12e0*/  ULDC.64 UR4, c[0x4][0x68] ;  /* 0x01001a0000047ab9 */ /* 0x000fe20000000a00 */
[----:B------:R-:W-:Y:S01]  /*12f0*/  ULDC.64 UR6, c[0x4][0x8] ;  /* 0x0100020000067ab9 */ /* 0x000fe20000000a00 */
[----:B01----:R-:W-:Y:S01]  /*1300*/  IMAD.U32 R4, RZ, RZ, UR4 ;  /* 0x00000004ff047e24 */ /* 0x003fe2000f8e00ff */
[----:B------:R0:W1:Y:S01]  /*1310*/  LDC.64 R14, c[0x4][R0] ;  /* 0x01000000000e7b82 */ /* 0x0000620000000a00 */
[----:B------:R-:W-:Y:S01]  /*1320*/  IMAD.U32 R5, RZ, RZ, UR5 ;  /* 0x00000005ff057e24 */ /* 0x000fe2000f8e00ff */
[----:B------:R-:W-:Y:S01]  /*1330*/  ULDC.64 UR4, c[0x4][0x70] ;  /* 0x01001c0000047ab9 */ /* 0x000fe20000000a00 */
[----:B------:R-:W-:Y:S02]  /*1340*/  IMAD.U32 R10, RZ, RZ, UR6 ;  /* 0x00000006ff0a7e24 */ /* 0x000fe4000f8e00ff */
[----:B------:R-:W-:Y:S02]  /*1350*/  IMAD.U32 R6, RZ, RZ, UR4 ;  /* 0x00000004ff067e24 */ /* 0x000fe4000f8e00ff */
[----:B------:R-:W-:-:S02]  /*1360*/  IMAD.U32 R7, RZ, RZ, UR5 ;  /* 0x00000005ff077e24 */ /* 0x000fc4000f8e00ff */
[----:B------:R-:W-:Y:S02]  /*1370*/  IMAD.U32 R11, RZ, RZ, UR7 ;  /* 0x00000007ff0b7e24 */ /* 0x000fe4000f8e00ff */
[----:B------:R-:W-:Y:S02]  /*1380*/  IMAD.MOV.U32 R8, RZ, RZ, 0x1e1 ;  /* 0x000001e1ff087424 */ /* 0x000fe400078e00ff */
[----:B------:R-:W-:Y:S02]  /*1390*/  IMAD.MOV.U32 R12, RZ, RZ, 0x1 ;  /* 0x00000001ff0c7424 */ /* 0x000fe400078e00ff */
[----:B0-----:R-:W-:-:S07]  /*13a0*/  IMAD.MOV.U32 R13, RZ, RZ, RZ ;  /* 0x000000ffff0d7224 */ /* 0x001fce00078e00ff */
[----:B------:R-:W-:-:S07]  /*13b0*/  LEPC R20, `(.L_x_17) ;  /* 0x000000001014794e */ /* 0x000fce0000000000 */
[----:B-1---5:R-:W-:Y:S05]  /*13c0*/  CALL.ABS.NOINC R14 ;  /* 0x000000000e007343 */ /* 0x022fea0003c00000 */
.L_x_17:
[----:B------:R-:W-:-:S13]  /*13d0*/  ISETP.NE.AND P0, PT, R157, 0x3, PT ;  /* 0x000000039d00780c */ /* 0x000fda0003f05270 */
[----:B------:R-:W-:Y:S05]  /*13e0*/  @!P0 BRA `(.L_x_18) ;  /* 0x0000000000048947 */ /* 0x000fea0003800000 */
[----:B------:R-:W-:Y:S01]  /*13f0*/  BPT.TRAP 0x1 ;  /* 0x000000040000795c */ /* 0x000fe20000300000 */
.L_x_18:
[----:B------:R-:W2:Y:S01]  /*1400*/  S2UR UR5, SR_CgaCtaId ;  /* 0x00000000000579c3 */ /* 0x000ea20000008800 */
[----:B------:R-:W-:Y:S01]  /*1410*/  UMOV UR4, 0x400 ;  /* 0x0000040000047882 */ /* 0x000fe20000000000 */
[----:B------:R-:W-:Y:S02]  /*1420*/  IMAD.U32 R0, RZ, RZ, UR38 ;  /* 0x00000026ff007e24 */ /* 0x000fe4000f8e00ff */
[----:B------:R-:W-:-:S03]  /*1430*/  IMAD.U32 R3, RZ, RZ, UR39 ;  /* 0x00000027ff037e24 */ /* 0x000fc6000f8e00ff */
[----:B------:R-:W-:Y:S01]  /*1440*/  SHF.L.U32 R0, R0, 0x1f, RZ ;  /* 0x0000001f00007819 */ /* 0x000fe200000006ff */
[----:B--2---:R-:W-:-:S06]  /*1450*/  ULEA UR4, UR5, UR4, 0x18 ;  /* 0x0000000405047291 */ /* 0x004fcc000f8ec03f */
[----:B------:R-:W-:-:S04]  /*1460*/  IMAD.U32 R6, RZ, RZ, UR4 ;  /* 0x00000004ff067e24 */ /* 0x000fc8000f8e00ff */
[----:B------:R-:W-:-:S04]  /*1470*/  IMAD R3, R3, 0x8, R6 ;  /* 0x0000000803037824 */ /* 0x000fc800078e0206 */
[----:B------:R2:W3:Y:S01]  /*1480*/  SYNCS.PHASECHK.TRANS64.TRYWAIT P1, [R3+URZ], R0 ;  /* 0x00000000030075a7 */ /* 0x0004e2000802017f */
[----:B------:R-:W-:Y:S05]  /*1490*/  @!P0 BRA `(.L_x_19) ;  /* 0x0000000000048947 */ /* 0x000fea0003800000 */
[----:B------:R-:W-:Y:S01]  /*14a0*/  BPT.TRAP 0x1 ;  /* 0x000000040000795c */ /* 0x000fe20000300000 */
.L_x_19:
[----:B---3--:R-:W-:Y:S05]  /*14b0*/  @P1 BRA `(.L_x_20) ;  /* 0x0000000000081947 */ /* 0x008fea0003800000 */
[----:B------:R-:W3:Y:S02]  /*14c0*/  SYNCS.PHASECHK.TRANS64.TRYWAIT P1, [R3+URZ], R0 ;  /* 0x00000000030075a7 */ /* 0x000ee4000802017f */
[----:B---3--:R-:W-:Y:S05]  /*14d0*/  @!P1 BRA `(.L_x_21) ;  /* 0x000000a400c09947 */ /* 0x008fea0003800000 */
.L_x_20:
[----:B------:R-:W-:-:S04]  /*14e0*/  UISETP.LT.AND UP0, UPT, UR40, 0x1, UPT ;  /* 0x000000012800788c */ /* 0x000fc8000bf01270 */
[----:B------:R-:W-:-:S06]  /*14f0*/  USEL UR4, UR40, 0x1, UP0 ;  /* 0x0000000128047887 */ /* 0x000fcc0008000000 */
[----:B--23--:R-:W-:Y:S01]  /*1500*/  IMAD.U32 R0, RZ, RZ, UR4 ;  /* 0x00000004ff007e24 */ /* 0x00cfe2000f8e00ff */
[----:B------:R-:W-:Y:S05]  /*1510*/  WARPSYNC.ALL ;  /* 0x0000000000007948 */ /* 0x000fea0003800000 */
[----:B------:R-:W-:-:S04]  /*1520*/  IADD3 R0, -R0, UR40, RZ ;  /* 0x0000002800007c10 */ /* 0x000fc8000fffe1ff */
[----:B------:R-:W-:Y:S02]  /*1530*/  ISETP.GE.AND P1, PT, R0, 0x1, PT ;  /* 0x000000010000780c */ /* 0x000fe40003f26270 */
[----:B------:R-:W-:Y:S01]  /*1540*/  R2UR UR4, R6 ;  /* 0x00000000060472ca */ /* 0x000fe200000e0000 */
[----:B------:R-:W-:Y:S01]  /*1550*/  WARPGROUP.ARRIVE ;  /* 0x00000000000079c5 */ /* 0x000fe20000000000 */
[----:B------:R-:W-:Y:S01]  /*1560*/  UMOV UR9, 0x40000040 ;  /* 0x4000004000097882 */ /* 0x000fe20000000000 */
[----:B------:R-:W-:-:S10]  /*1570*/  UMOV UR11, 0x40000040 ;  /* 0x40000040000b7882 */ /* 0x000fd40000000000 */
[----:B------:R-:W-:-:S04]  /*1580*/  UIADD3 UR4, UR4, 0x10100, URZ ;  /* 0x0001010004047890 */ /* 0x000fc8000fffe03f */
[----:B------:R-:W-:-:S04]  /*1590*/  USHF.R.U32.HI UR4, URZ, 0x4, UR4 ;  /* 0x000000043f047899 */ /* 0x000fc80008011604 */
[----:B------:R-:W-:Y:S02]  /*15a0*/  ULOP3.LUT UR5, UR4, 0x3fff, URZ, 0xc0, !UPT ;  /* 0x00003fff04057892 */ /* 0x000fe4000f8ec03f */
[----:B------:R-:W-:Y:S02]  /*15b0*/  ULOP3.LUT UR4, UR41, 0x10000, URZ, 0xfc, !UPT ;  /* 0x0001000029047892 */ /* 0x000fe4000f8efc3f */
[----:B------:R-:W-:Y:S02]  /*15c0*/  ULOP3.LUT UR5, UR5, 0x10000, URZ, 0xfc, !UPT ;  /* 0x0001000005057892 */ /* 0x000fe4000f8efc3f */
[----:B------:R-:W-:Y:S02]  /*15d0*/  ULEA UR6, UR39, UR4, 0xb ;  /* 0x0000000427067291 */ /* 0x000fe4000f8e583f */
[----:B------:R-:W-:-:S05]  /*15e0*/  ULEA UR7, UR39, UR5, 0xc ;  /* 0x0000000527077291 */ /* 0x000fca000f8e603f */
[----:B------:R-:W-:Y:S02]  /*15f0*/  UMOV UR8, UR6 ;  /* 0x0000000600087c82 */ /* 0x000fe40008000000 */
[----:B------:R-:W-:Y:S02]  /*1600*/  UMOV UR10, UR7 ;  /* 0x00000007000a7c82 */ /* 0x000fe40008000000 */
[----:B------:R-:W-:Y:S01]  /*1610*/  HGMMA.64x256x8.F32.TF32 R24, gdesc[UR8], RZ, !UPT, gsb0 ;  /* 0x07e00000081879f0 */ /* 0x000fe2000c0028ff */
[----:B------:R-:W-:Y:S02]  /*1620*/  UIADD3 UR8, UR6, 0x2, URZ ;  /* 0x0000000206087890 */ /* 0x000fe4000fffe03f */
[----:B------:R-:W-:Y:S01]  /*1630*/  UIADD3 UR10, UR7, 0x2, URZ ;  /* 0x00000002070a7890 */ /* 0x000fe2000fffe03f */
[----:B------:R-:W-:Y:S01]  /*1640*/  UMOV UR9, 0x40000040 ;  /* 0x4000004000097882 */ /* 0x000fe20000000000 */
[----:B------:R-:W-:Y:S01]  /*1650*/  UMOV UR11, 0x40000040 ;  /* 0x40000040000b7882 */ /* 0x000fe20000000000 */
[----:B------:R-:W-:-:S02]  /*1660*/  WARPGROUP.DEPBAR.LE gsb0, 0x0 ;  /* 0x00008000000079c5 */ /* 0x000fc40000010000 */
[----:B------:R-:W-:-:S15]  /*1670*/  WARPGROUP.ARRIVE ;  /* 0x00000000000079c5 */ /* 0x000fde0000000000 */
[----:B------:R-:W-:-:S05]  /*1680*/  NOP ;  /* 0x0000000000007918 */ /* 0x000fca0000000000 */
[----:B------:R-:W-:Y:S01]  /*1690*/  HGMMA.64x256x8.F32.TF32 R24, gdesc[UR8], R24, gsb0 ;  /* 0x07e00000081879f0 */ /* 0x000fe20008002818 */
[----:B------:R-:W-:Y:S02]  /*16a0*/  UIADD3 UR8, UR6, 0x4, URZ ;  /* 0x0000000406087890 */ /* 0x000fe4000fffe03f */
[----:B------:R-:W-:Y:S01]  /*16b0*/  UIADD3 UR10, UR7, 0x4, URZ ;  /* 0x00000004070a7890 */ /* 0x000fe2000fffe03f */
[----:B------:R-:W-:Y:S01]  /*16c0*/  UMOV UR9, 0x40000040 ;  /* 0x4000004000097882 */ /* 0x000fe20000000000 */
[----:B------:R-:W-:Y:S01]  /*16d0*/  UMOV UR11, 0x40000040 ;  /* 0x40000040000b7882 */ /* 0x000fe20000000000 */
[----:B------:R-:W-:Y:S02]  /*16e0*/  WARPGROUP.DEPBAR.LE gsb0, 0x0 ;  /* 0x00008000000079c5 */ /* 0x000fe40000010000 */
        /* <DEDUP_REMOVED lines=42> */
[----:B------:R-:W-:Y:S03]  /*1990*/  HGMMA.64x256x8.F32.TF32 R24, gdesc[UR8], R24, gsb0 ;  /* 0x07e00000081879f0 */ /* 0x000fe60008002818 */
[----:B------:R-:W-:Y:S02]  /*19a0*/  WARPGROUP.DEPBAR.LE gsb0, 0x0 ;  /* 0x00008000000079c5 */ /* 0x000fe40000010000 */
[----:B------:R-:W-:Y:S05]  /*19b0*/  @!P1 BRA `(.L_x_22) ;  /* 0x0000000400b09947 */ /* 0x000fea0003800000 */
[----:B------:R-:W-:Y:S02]  /*19c0*/  UIADD3 UR6, UR39, 0x1, URZ ;  /* 0x0000000127067890 */ /* 0x000fe4000fffe03f */
[----:B------:R-:W-:Y:S02]  /*19d0*/  IMAD.U32 R3, RZ, RZ, UR39 ;  /* 0x00000027ff037e24 */ /* 0x000fe4000f8e00ff */
[----:B------:R-:W-:-:S04]  /*19e0*/  UISETP.NE.AND UP0, UPT, UR6, 0x2, UPT ;  /* 0x000000020600788c */ /* 0x000fc8000bf05270 */
[----:B------:R-:W-:Y:S02]  /*19f0*/  USEL UR7, URZ, 0x1, UP0 ;  /* 0x000000013f077887 */ /* 0x000fe40008000000 */
[----:B------:R-:W-:Y:S02]  /*1a00*/  USEL UR6, UR6, URZ, UP0 ;  /* 0x0000003f06067287 */ /* 0x000fe40008000000 */
[----:B------:R-:W-:-:S06]  /*1a10*/  ULOP3.LUT UR7, UR38, UR7, URZ, 0x3c, !UPT ;  /* 0x0000000726077292 */ /* 0x000fcc000f8e3c3f */
[----:B------:R-:W-:-:S07]  /*1a20*/  IMAD.U32 R7, RZ, RZ, UR7 ;  /* 0x00000007ff077e24 */ /* 0x000fce000f8e00ff */
.L_x_29:
[----:B------:R-:W-:Y:S05]  /*1a30*/  @!P0 BRA `(.L_x_23) ;  /* 0x0000000000048947 */ /* 0x000fea0003800000 */
[----:B------:R-:W-:Y:S01]  /*1a40*/  BPT.TRAP 0x1 ;  /* 0x000000040000795c */ /* 0x000fe20000300000 */
.L_x_23:
[----:B------:R-:W2:Y:S01]  /*1a50*/  S2UR UR8, SR_CgaCtaId ;  /* 0x00000000000879c3 */ /* 0x000ea20000008800 */
[----:B------:R-:W-:Y:S01]  /*1a60*/  UMOV UR7, 0x400 ;  /* 0x0000040000077882 */ /* 0x000fe20000000000 */
[----:B01----:R-:W-:Y:S01]  /*1a70*/  IMAD.U32 R5, RZ, RZ, UR6 ;  /* 0x00000006ff057e24 */ /* 0x003fe2000f8e00ff */
[----:B------:R-:W-:Y:S01]  /*1a80*/  SHF.L.U32 R4, R7, 0x1f, RZ ;  /* 0x0000001f07047819 */ /* 0x000fe200000006ff */
[----:B--2---:R-:W-:-:S06]  /*1a90*/  ULEA UR7, UR8, UR7, 0x18 ;  /* 0x0000000708077291 */ /* 0x004fcc000f8ec03f */
[----:B------:R-:W-:-:S04]  /*1aa0*/  IMAD.U32 R6, RZ, RZ, UR7 ;  /* 0x00000007ff067e24 */ /* 0x000fc8000f8e00ff */
[----:B------:R-:W-:-:S04]  /*1ab0*/  IMAD R5, R5, 0x8, R6 ;  /* 0x0000000805057824 */ /* 0x000fc800078e0206 */
[----:B------:R0:W1:Y:S01]  /*1ac0*/  SYNCS.PHASECHK.TRANS64.TRYWAIT P1, [R5+URZ], R4 ;  /* 0x00000004050075a7 */ /* 0x000062000802017f */
[----:B------:R-:W-:Y:S05]  /*1ad0*/  @!P0 BRA `(.L_x_24) ;  /* 0x0000000000048947 */ /* 0x000fea0003800000 */
[----:B------:R-:W-:Y:S01]  /*1ae0*/  BPT.TRAP 0x1 ;  /* 0x000000040000795c */ /* 0x000fe20000300000 */
.L_x_24:
[----:B-1----:R-:W-:Y:S05]  /*1af0*/  @P1 BRA `(.L_x_25) ;  /* 0x0000000000081947 */ /* 0x002fea0003800000 */
[----:B------:R-:W1:Y:S02]  /*1b00*/  SYNCS.PHASECHK.TRANS64.TRYWAIT P1, [R5+URZ], R4 ;  /* 0x00000004050075a7 */ /* 0x000e64000802017f */
[----:B-1----:R-:W-:Y:S05]  /*1b10*/  @!P1 BRA `(.L_x_26) ;  /* 0x000000a000449947 */ /* 0x002fea0003800000 */
.L_x_25:
[----:B------:R-:W-:Y:S01]  /*1b20*/  ULEA UR7, UR6, UR4, 0xb ;  /* 0x0000000406077291 */ /* 0x000fe2000f8e583f */
[----:B------:R-:W-:Y:S01]  /*1b30*/  WARPGROUP.ARRIVE ;  /* 0x00000000000079c5 */ /* 0x000fe20000000000 */
[----:B------:R-:W-:Y:S01]  /*1b40*/  ULEA UR12, UR6, UR5, 0xc ;  /* 0x00000005060c7291 */ /* 0x000fe2000f8e603f */
[----:B------:R-:W-:Y:S01]  /*1b50*/  UMOV UR9, 0x40000040 ;  /* 0x4000004000097882 */ /* 0x000fe20000000000 */
[----:B------:R-:W-:-:S03]  /*1b60*/  UMOV UR11, 0x40000040 ;  /* 0x40000040000b7882 */ /* 0x000fc60000000000 */
[----:B------:R-:W-:Y:S02]  /*1b70*/  UMOV UR8, UR7 ;  /* 0x0000000700087c82 */ /* 0x000fe40008000000 */
[----:B------:R-:W-:Y:S02]  /*1b80*/  UMOV UR10, UR12 ;  /* 0x0000000c000a7c82 */ /* 0x000fe40008000000 */
[----:B------:R-:W-:Y:S01]  /*1b90*/  HGMMA.64x256x8.F32.TF32 R24, gdesc[UR8], R24, gsb0 ;  /* 0x07e00000081879f0 */ /* 0x000fe20008002818 */
        /* <DEDUP_REMOVED lines=58> */
[----:B------:R-:W-:Y:S01]  /*1f40*/  BPT.TRAP 0x1 ;  /* 0x000000040000795c */ /* 0x000fe20000300000 */
.L_x_27:
[----:B------:R-:W-:-:S13]  /*1f50*/  ISETP.NE.AND P1, PT, R22, RZ, PT ;  /* 0x000000ff1600720c */ /* 0x000fda0003f25270 */
[----:B01----:R-:W-:-:S04]  /*1f60*/  @P1 IMAD R4, R3, 0x8, R6 ;  /* 0x0000000803041824 */ /* 0x003fc800078e0206 */
[----:B------:R-:W-:-:S05]  /*1f70*/  @P1 VIADD R5, R4, 0x10 ;  /* 0x0000001004051836 */ /* 0x000fca0000000000 */
[----:B------:R-:W-:-:S04]  /*1f80*/  @P1 PRMT R5, R152, 0x654, R5 ;  /* 0x0000065498051816 */ /* 0x000fc80000000005 */
[----:B------:R0:W-:Y:S01]  /*1f90*/  @P1 SYNCS.ARRIVE.TRANS64.RED.A1T0 RZ, [R5+URZ], RZ ;  /* 0x000000ff05ff19a7 */ /* 0x0001e2000810043f */
[----:B------:R-:W-:-:S13]  /*1fa0*/  ISETP.GT.U32.AND P1, PT, R19, 0x1, PT ;  /* 0x000000011300780c */ /* 0x000fda0003f24070 */
[----:B0-----:R-:W-:Y:S05]  /*1fb0*/  @P1 BRA `(.L_x_28) ;  /* 0x0000000000041947 */ /* 0x001fea0003800000 */
[----:B------:R-:W-:Y:S01]  /*1fc0*/  BPT.TRAP 0x1 ;  /* 0x000000040000795c */ /* 0x000fe20000300000 */
.L_x_28:
[----:B------:R-:W-:Y:S01]  /*1fd0*/  UIADD3 UR6, UR6, 0x1, URZ ;  /* 0x0000000106067890 */ /* 0x000fe2000fffe03f */
[C---:B------:R-:W-:Y:S01]  /*1fe0*/  ISETP.GT.AND P2, PT, R0.reuse, 0x1, PT ;  /* 0x000000010000780c */ /* 0x040fe20003f44270 */
[----:B------:R-:W-:Y:S02]  /*1ff0*/  VIADD R3, R3, 0x1 ;  /* 0x0000000103037836 */ /* 0x000fe40000000000 */
[----:B------:R-:W-:Y:S01]  /*2000*/  UISETP.NE.AND UP0, UPT, UR6, 0x2, UPT ;  /* 0x000000020600788c */ /* 0x000fe2000bf05270 */
[----:B------:R-:W-:Y:S02]  /*2010*/  VIADD R0, R0, 0xffffffff ;  /* 0xffffffff00007836 */ /* 0x000fe40000000000 */
[C---:B------:R-:W-:Y:S01]  /*2020*/  ISETP.NE.AND P1, PT, R3.reuse, 0x2, PT ;  /* 0x000000020300780c */ /* 0x040fe20003f25270 */
[----:B------:R-:W-:Y:S02]  /*2030*/  USEL UR7, URZ, 0x1, UP0 ;  /* 0x000000013f077887 */ /* 0x000fe40008000000 */
[----:B------:R-:W-:Y:S01]  /*2040*/  USEL UR6, UR6, URZ, UP0 ;  /* 0x0000003f06067287 */ /* 0x000fe20008000000 */
[----:B------:R-:W-:-:S03]  /*2050*/  SEL R3, R3, RZ, P1 ;  /* 0x000000ff03037207 */ /* 0x000fc60000800000 */
[----:B------:R-:W-:Y:S01]  /*2060*/  LOP3.LUT R7, R7, UR7, RZ, 0x3c, !PT ;  /* 0x0000000707077c12 */ /* 0x000fe2000f8e3cff */
[----:B------:R-:W-:Y:S07]  /*2070*/  @P2 BRA `(.L_x_29) ;  /* 0xfffffff8006c2947 */ /* 0x000fee000383ffff */
.L_x_22:
[----:B------:R-:W2:Y:S02]  /*2080*/  LDC R0, c[0x0][0x28c] ;  /* 0x0000a300ff007b82 */ /* 0x000ea40000000800 */
[----:B--2---:R-:W-:-:S13]  /*2090*/  ISETP.GE.AND P1, PT, R0, 0x1, PT ;  /* 0x000000010000780c */ /* 0x004fda0003f26270 */
[----:B------:R-:W-:Y:S05]  /*20a0*/  @!P1 BRA `(.L_x_30) ;  /* 0x0000000000409947 */ /* 0x000fea0003800000 */
[----:B------:R-:W-:Y:S05]  /*20b0*/  @!P0 BRA `(.L_x_31) ;  /* 0x0000000000048947 */ /* 0x000fea0003800000 */
[----:B------:R-:W-:Y:S01]  /*20c0*/  BPT.TRAP 0x1 ;  /* 0x000000040000795c */ /* 0x000fe20000300000 */
.L_x_31:
[----:B------:R-:W-:Y:S01]  /*20d0*/  ISETP.NE.AND P0, PT, R22, RZ, PT ;  /* 0x000000ff1600720c */ /* 0x000fe20003f05270 */
[----:B------:R-:W-:-:S12]  /*20e0*/  UISETP.LT.AND UP1, UPT, UR40, 0x1, UPT ;  /* 0x000000012800788c */ /* 0x000fd8000bf21270 */
[----:B------:R-:W-:-:S05]  /*20f0*/  VOTEU.ANY UP0, P0 ;  /* 0x00000000003f7886 */ /* 0x000fca0000000100 */
[----:B------:R-:W-:-:S04]  /*2100*/  @UP0 USEL UR4, UR40, 0x1, UP1 ;  /* 0x0000000128040887 */ /* 0x000fc80008800000 */
[----:B------:R-:W-:-:S06]  /*2110*/  @UP0 UIADD3 UR4, UR39, UR40, -UR4 ;  /* 0x0000002827040290 */ /* 0x000fcc000fffe804 */
[----:B------:R-:W-:-:S04]  /*2120*/  IMAD.U32 R0, RZ, RZ, UR4 ;  /* 0x00000004ff007e24 */ /* 0x000fc8000f8e00ff */
[----:B------:R-:W-:-:S05]  /*2130*/  @P0 IMAD.SHL.U32 R0, R0, 0x8, RZ ;  /* 0x0000000800000824 */ /* 0x000fca00078e00ff */
[----:B------:R-:W-:-:S04]  /*2140*/  @P0 LOP3.LUT R0, R0, 0x8, RZ, 0xc0, !PT ;  /* 0x0000000800000812 */ /* 0x000fc800078ec0ff */
[----:B------:R-:W-:-:S04]  /*2150*/  @P0 IADD3 R3, R6, 0x10, R0 ;  /* 0x0000001006030810 */ /* 0x000fc80007ffe000 */
[----:B------:R-:W-:-:S04]  /*2160*/  @P0 PRMT R3, R152, 0x654, R3 ;  /* 0x0000065498030816 */ /* 0x000fc80000000003 */
[----:B------:R2:W-:Y:S01]  /*2170*/  @P0 SYNCS.ARRIVE.TRANS64.RED.A1T0 RZ, [R3+URZ], RZ ;  /* 0x000000ff03ff09a7 */ /* 0x0005e2000810043f */
[----:B------:R-:W-:-:S13]  /*2180*/  ISETP.GT.U32.AND P0, PT, R19, 0x1, PT ;  /* 0x000000011300780c */ /* 0x000fda0003f04070 */
[----:B--2---:R-:W-:Y:S05]  /*2190*/  @P0 BRA `(.L_x_30) ;  /* 0x0000000000040947 */ /* 0x004fea0003800000 */
[----:B------:R-:W-:Y:S01]  /*21a0*/  BPT.TRAP 0x1 ;  /* 0x000000040000795c */ /* 0x000fe20000300000 */
.L_x_30:
[----:B------:R-:W2:Y:S01]  /*21b0*/  LDC R6, c[0x0][0x288] ;  /* 0x0000a200ff067b82 */ /* 0x000ea20000000800 */
[--C-:B------:R-:W-:Y:S01]  /*21c0*/  SHF.R.U32.HI R0, RZ, 0x2, R18.reuse ;  /* 0x00000002ff007819 */ /* 0x100fe20000011612 */
[----:B------:R-:W-:Y:S01]  /*21d0*/  UIADD3 UR39, UR40, UR39, URZ ;  /* 0x0000002728277290 */ /* 0x000fe2000fffe03f */
[----:B01----:R-:W-:Y:S01]  /*21e0*/  SHF.R.U32.HI R5, RZ, 0x7, R18 ;  /* 0x00000007ff057819 */ /* 0x003fe20000011612 */
[----:B------:R-:W-:Y:S01]  /*21f0*/  ULDC UR8, c[0x0][0x284] ;  /* 0x0000a10000087ab9 */ /* 0x000fe20000000800 */
[----:B------:R-:W-:Y:S01]  /*2200*/  LOP3.LUT R4, R18, 0x60, RZ, 0xc0, !PT ;  /* 0x0000006012047812 */ /* 0x000fe200078ec0ff */
[----:B------:R-:W-:Y:S01]  /*2210*/  USHF.R.U32.HI UR4, URZ, 0x1, UR39 ;  /* 0x000000013f047899 */ /* 0x000fe20008011627 */
[----:B------:R-:W-:Y:S01]  /*2220*/  LOP3.LUT R3, R0, 0x7, RZ, 0xc0, !PT ;  /* 0x0000000700037812 */ /* 0x000fe200078ec0ff */
[----:B------:R-:W-:Y:S01]  /*2230*/  UISETP.GT.U32.AND UP1, UPT, UR39, 0x1, UPT ;  /* 0x000000012700788c */ /* 0x000fe2000bf24070 */
[----:B------:R-:W-:Y:S01]  /*2240*/  LOP3.LUT R0, R5, 0x1, RZ, 0xc0, !PT ;  /* 0x0000000105007812 */ /* 0x000fe200078ec0ff */
[----:B------:R-:W-:Y:S01]  /*2250*/  ULOP3.LUT UR4, UR4, 0x1, URZ, 0xc0, !UPT ;  /* 0x0000000104047892 */ /* 0x000fe2000f8ec03f */
[----:B------:R-:W-:Y:S01]  /*2260*/  SHF.R.U32.HI R10, RZ, 0x1, R4 ;  /* 0x00000001ff0a7819 */ /* 0x000fe20000011604 */
[----:B------:R-:W-:Y:S01]  /*2270*/  IMAD.SHL.U32 R4, R18, 0x2, RZ ;  /* 0x0000000212047824 */ /* 0x000fe200078e00ff */
[----:B------:R-:W-:Y:S01]  /*2280*/  SHF.R.S32.HI R21, RZ, 0x1f, R23 ;  /* 0x0000001fff157819 */ /* 0x000fe20000011417 */
[----:B------:R-:W-:Y:S01]  /*2290*/  IMAD.SHL.U32 R8, R0, 0x40, RZ ;  /* 0x0000004000087824 */ /* 0x000fe200078e00ff */
[--C-:B------:R-:W-:Y:S01]  /*22a0*/  IADD3 R5, RZ, -R10, -R3.reuse ;  /* 0x8000000aff057210 */ /* 0x100fe20007ffe803 */
[----:B------:R-:W-:Y:S01]  /*22b0*/  UISETP.NE.U32.AND UP0, UPT, UR4, 0x1, UPT ;  /* 0x000000010400788c */ /* 0x000fe2000bf05070 */
[----:B------:R-:W-:Y:S01]  /*22c0*/  LOP3.LUT R4, R4, 0x6, RZ, 0xc0, !PT ;  /* 0x0000000604047812 */ /* 0x000fe200078ec0ff */
[----:B------:R-:W-:Y:S01]  /*22d0*/  ULDC.64 UR6, c[0x0][0x5d0] ;  /* 0x0001740000067ab9 */ /* 0x000fe20000000a00 */
[----:B------:R-:W-:Y:S01]  /*22e0*/  LOP3.LUT R3, R8, 0x40, R3, 0xe2, !PT ;  /* 0x0000004008037812 */ /* 0x000fe200078ee203 */
[----:B------:R-:W-:Y:S01]  /*22f0*/  IMAD R11, R0, -0x40, R5 ;  /* 0xffffffc0000b7824 */ /* 0x000fe200078e0205 */
[----:B------:R-:W-:Y:S01]  /*2300*/  LOP3.LUT R0, R18, 0x3, RZ, 0xc0, !PT ;  /* 0x0000000312007812 */ /* 0x000fe200078ec0ff */
[----:B------:R-:W-:Y:S01]  /*2310*/  UISETP.LT.U32.AND UP1, UPT, UR40, 0x2, UP1 ;  /* 0x000000022800788c */ /* 0x000fe20008f21070 */
[----:B------:R-:W-:Y:S01]  /*2320*/  PRMT R8, R4, 0x6540, R153 ;  /* 0x0000654004087816 */ /* 0x000fe20000000099 */
[----:B------:R-:W-:Y:S01]  /*2330*/  IMAD.SHL.U32 R153, R153, 0x100, RZ ;  /* 0x0000010099997824 */ /* 0x000fe200078e00ff */
[----:B------:R-:W-:Y:S01]  /*2340*/  UISETP.GT.U32.AND UP0, UPT, UR40, 0x1, !UP0 ;  /* 0x000000012800788c */ /* 0x000fe2000c704070 */
[----:B--2---:R-:W-:Y:S01]  /*2350*/  IMAD R12, R0, -0x2, R6 ;  /* 0xfffffffe000c7824 */ /* 0x004fe200078e0206 */
[----:B------:R-:W-:Y:S01]  /*2360*/  SHF.R.S32.HI R9, RZ, 0x1f, R8 ;  /* 0x0000001fff097819 */ /* 0x000fe20000011408 */
[C---:B------:R-:W-:Y:S01]  /*2370*/  IMAD.SHL.U32 R0, R154.reuse, 0x80, RZ ;  /* 0x000000809a007824 */ /* 0x040fe200078e00ff */
[----:B------:R-:W-:Y:S01]  /*2380*/  ISETP.GE.AND P0, PT, R153, R6, PT ;  /* 0x000000069900720c */ /* 0x000fe20003f06270 */
[----:B------:R-:W-:Y:S01]  /*2390*/  IMAD R4, R21, UR6, RZ ;  /* 0x0000000615047c24 */ /* 0x000fe2000f8e02ff */
[----:B------:R-:W-:Y:S01]  /*23a0*/  USEL UR5, URZ, 0x1, !UP1 ;  /* 0x000000013f057887 */ /* 0x000fe2000c800000 */
[----:B------:R-:W-:Y:S01]  /*23b0*/  IMAD.WIDE R6, R154, 0x80, RZ ;  /* 0x000000809a067825 */ /* 0x000fe200078e02ff */
[C---:B------:R-:W-:Y:S01]  /*23c0*/  ISETP.GE.OR P0, PT, R0.reuse, UR8, P0 ;  /* 0x0000000800007c0c */ /* 0x040fe20008706670 */
[----:B------:R-:W-:Y:S01]  /*23d0*/  USEL UR4, URZ, 0x1, !UP0 ;  /* 0x000000013f047887 */ /* 0x000fe2000c000000 */
[----:B------:R-:W-:Y:S01]  /*23e0*/  IADD3 R0, -R0, UR8, R11 ;  /* 0x0000000800007c10 */ /* 0x000fe2000fffe10b */
[C---:B------:R-:W-:Y:S01]  /*23f0*/  IMAD R13, R23.reuse, UR7, R4 ;  /* 0x00000007170d7c24 */ /* 0x040fe2000f8e0204 */
[----:B------:R-:W-:Y:S01]  /*2400*/  ULOP3.LUT UR39, UR39, 0x1, URZ, 0xc0, !UPT ;  /* 0x0000000127277892 */ /* 0x000fe2000f8ec03f */
[----:B------:R-:W-:Y:S01]  /*2410*/  IMAD.WIDE.U32 R4, R23, UR6, R8 ;  /* 0x0000000617047c25 */ /* 0x000fe2000f8e0008 */
[----:B------:R-:W-:Y:S01]  /*2420*/  ULOP3.LUT UR38, UR4, UR38, UR5, 0x96, !UPT ;  /* 0x0000002604267292 */ /* 0x000fe2000f8e9605 */
[----:B------:R-:W-:-:S02]  /*2430*/  LOP3.LUT R171, R6, R3, R10, 0xfe, !PT ;  /* 0x0000000306ab7212 */ /* 0x000fc400078efe0a */
[----:B------:R-:W-:Y:S02]  /*2440*/  IMAD.IADD R5, R5, 0x1, R13 ;  /* 0x0000000105057824 */ /* 0x000fe400078e020d */
[----:B------:R-:W-:Y:S02]  /*2450*/  IMAD.IADD R3, R12, 0x1, -R153 ;  /* 0x000000010c037824 */ /* 0x000fe400078e0a99 */
[----:B------:R-:W-:Y:S01]  /*2460*/  IMAD.MOV.U32 R154, RZ, RZ, -0x1 ;  /* 0xffffffffff9a7424 */ /* 0x000fe200078e00ff */
[----:B------:R-:W-:Y:S06]  /*2470*/  @P0 BRA `(.L_x_32) ;  /* 0x0000007800d80947 */ /* 0x000fec0003800000 */
[----:B------:R-:W0:Y:S01]  /*2480*/  LDC.64 R10, c[0x0][0x5c8] ;  /* 0x00017200ff0a7b82 */ /* 0x000e220000000a00 */
[----:B-----5:R-:W-:Y:S01]  /*2490*/  FSETP.NEU.AND P0, PT, R156, RZ, PT ;  /* 0x000000ff9c00720b */ /* 0x020fe20003f0d000 */
[----:B------:R-:W-:Y:S01]  /*24a0*/  BSSY B0, `(.L_x_32) ;  /* 0x00007b3000007945 */ /* 0x000fe20003800000 */
[----:B------:R-:W-:-:S04]  /*24b0*/  ISETP.GT.AND P1, PT, R3, RZ, PT ;  /* 0x000000ff0300720c */ /* 0x000fc80003f24270 */
[----:B------:R-:W-:Y:S01]  /*24c0*/  ISETP.GT.AND P2, PT, R0, RZ, P1 ;  /* 0x000000ff0000720c */ /* 0x000fe20000f44270 */
[-C--:B0-----:R-:W-:Y:S02]  /*24d0*/  IMAD R12, R7, R10.reuse, RZ ;  /* 0x0000000a070c7224 */ /* 0x081fe400078e02ff */
[----:B------:R-:W-:-:S04]  /*24e0*/  IMAD.WIDE.U32 R162, R171, R10, R4 ;  /* 0x0000000aaba27225 */ /* 0x000fc800078e0004 */
[----:B------:R-:W-:-:S04]  /*24f0*/  IMAD R5, R171, R11, R12 ;  /* 0x0000000bab057224 */ /* 0x000fc800078e020c */
[----:B------:R-:W-:Y:S01]  /*2500*/  IMAD.IADD R173, R163, 0x1, R5 ;  /* 0x00000001a3ad7824 */ /* 0x000fe200078e0205 */
[----:B------:R-:W-:Y:S06]  /*2510*/  @!P0 BRA `(.L_x_33) ;  /* 0x0000005400948947 */ /* 0x000fec0003800000 */
[----:B------:R-:W0:Y:S01]  /*2520*/  LDC.64 R14, c[0x0][0x5b8] ;  /* 0x00016e00ff0e7b82 */ /* 0x000e220000000a00 */
[----:B------:R-:W-:-:S07]  /*2530*/  ULDC.64 UR4, c[0x0][0x5c0] ;  /* 0x0001700000047ab9 */ /* 0x000fce0000000a00 */
[----:B------:R-:W1:Y:S08]  /*2540*/  LDC.64 R168, c[0x0][0x5b0] ;  /* 0x00016c00ffa87b82 */ /* 0x000e700000000a00 */
[----:B------:R-:W2:Y:S01]  /*2550*/  LDC.64 R12, c[0x0][0x5a8] ;  /* 0x00016a00ff0c7b82 */ /* 0x000ea20000000a00 */
[-C--:B0-----:R-:W-:Y:S02]  /*2560*/  IMAD R4, R21, R14.reuse, RZ ;  /* 0x0000000e15047224 */ /* 0x081fe400078e02ff */
[----:B------:R-:W-:-:S04]  /*2570*/  IMAD.WIDE.U32 R164, R23, R14, R8 ;  /* 0x0000000e17a47225 */ /* 0x000fc800078e0008 */
[----:B------:R-:W-:Y:S02]  /*2580*/  IMAD R163, R23, R15, R4 ;  /* 0x0000000f17a37224 */ /* 0x000fe400078e0204 */
[-C--:B-1----:R-:W-:Y:S02]  /*2590*/  IMAD R6, R7, R168.reuse, RZ ;  /* 0x000000a807067224 */ /* 0x082fe400078e02ff */
[----:B------:R-:W-:Y:S02]  /*25a0*/  IMAD.IADD R21, R165, 0x1, R163 ;  /* 0x00000001a5157824 */ /* 0x000fe400078e02a3 */
[----:B------:R-:W-:Y:S02]  /*25b0*/  IMAD.MOV.U32 R20, RZ, RZ, R164 ;  /* 0x000000ffff147224 */ /* 0x000fe400078e00a4 */
[C---:B------:R-:W-:Y:S02]  /*25c0*/  IMAD R167, R171.reuse, R169, R6 ;  /* 0x000000a9aba77224 */ /* 0x040fe400078e0206 */
[----:B------:R-:W-:-:S04]  /*25d0*/  IMAD.WIDE.U32 R4, R171, R168, R20 ;  /* 0x000000a8ab047225 */ /* 0x000fc800078e0014 */
[----:B------:R-:W-:Y:S01]  /*25e0*/  IMAD.IADD R5, R5, 0x1, R167 ;  /* 0x0000000105057824 */ /* 0x000fe200078e02a7 */
[----:B--2---:R-:W-:-:S04]  /*25f0*/  LEA R6, P0, R4, R12, 0x2 ;  /* 0x0000000c04067211 */ /* 0x004fc800078010ff */
[----:B------:R-:W-:-:S05]  /*2600*/  LEA.HI.X R7, R4, R13, R5, 0x2, P0 ;  /* 0x0000000d04077211 */ /* 0x000fca00000f1405 */
[----:B------:R0:W2:Y:S01]  /*2610*/  @P2 LDG.E.LTC128B R15, desc[UR36][R6.64] ;  /* 0x00000024060f2981 */ /* 0x0000a2000c1e1920 */
[----:B------:R-:W-:Y:S01]  /*2620*/  IMAD.WIDE.U32 R4, R171, R168, R8 ;  /* 0x000000a8ab047225 */ /* 0x000fe200078e0008 */
[----:B------:R-:W-:Y:S01]  /*2630*/  ISETP.GT.AND P0, PT, R3, 0x1, PT ;  /* 0x000000010300780c */ /* 0x000fe20003f04270 */
[----:B------:R-:W-:Y:S01]  /*2640*/  BSSY B1, `(.L_x_34) ;  /* 0x0000013000017945 */ /* 0x000fe20003800000 */
[C---:B------:R-:W-:Y:S01]  /*2650*/  SHF.L.U64.HI R161, R168.reuse, 0x3, R169 ;  /* 0x00000003a8a17819 */ /* 0x040fe200000102a9 */
[----:B------:R-:W-:Y:S02]  /*2660*/  IMAD.IADD R5, R167, 0x1, R5 ;  /* 0x00000001a7057824 */ /* 0x000fe400078e0205 */
[----:B------:R-:W-:Y:S02]  /*2670*/  IMAD.SHL.U32 R160, R168, 0x8, RZ ;  /* 0x00000008a8a07824 */ /* 0x000fe400078e00ff */
[----:B------:R-:W-:Y:S01]  /*2680*/  IMAD.WIDE.U32 R158, R23, R14, R4 ;  /* 0x0000000e179e7225 */ /* 0x000fe200078e0004 */
[----:B------:R-:W-:-:S03]  /*2690*/  LEA R4, P3, R162, UR4, 0x2 ;  /* 0x00000004a2047c11 */ /* 0x000fc6000f8610ff */
[----:B0-----:R-:W-:Y:S01]  /*26a0*/  IMAD.IADD R7, R163, 0x1, R159 ;  /* 0x00000001a3077824 */ /* 0x001fe200078e029f */
[----:B------:R-:W-:Y:S01]  /*26b0*/  LEA.HI.X R5, R162, UR5, R173, 0x2, P3 ;  /* 0x00000005a2057c11 */ /* 0x000fe200098f14ad */
[----:B------:R-:W-:Y:S01]  /*26c0*/  IMAD.WIDE.U32 R160, R171, R168, R160 ;  /* 0x000000a8aba07225 */ /* 0x000fe200078e00a0 */
[----:B------:R-:W-:Y:S02]  /*26d0*/  ISETP.GT.AND P3, PT, R0, RZ, P0 ;  /* 0x000000ff0000720c */ /* 0x000fe40000764270 */
[----:B------:R-:W-:-:S04]  /*26e0*/  LEA R6, P4, R158, R12, 0x2 ;  /* 0x0000000c9e067211 */ /* 0x000fc800078810ff */
[----:B------:R-:W-:Y:S02]  /*26f0*/  LEA.HI.X R7, R158, R13, R7, 0x2, P4 ;  /* 0x0000000d9e077211 */ /* 0x000fe400020f1407 */
[----:B--2---:R-:W-:-:S05]  /*2700*/  LOP3.LUT R153, R15, 0xffffe000, RZ, 0xc0, !PT ;  /* 0xffffe0000f997812 */ /* 0x004fca00078ec0ff */
[----:B------:R-:W-:-:S04]  /*2710*/  FMUL R153, R153, R156 ;  /* 0x0000009c99997220 */ /* 0x000fc80000400000 */
[----:B------:R-:W-:-:S05]  /*2720*/  FFMA R153, R24, R155, R153 ;  /* 0x0000009b18997223 */ /* 0x000fca0000000099 */
[----:B------:R-:W-:-:S05]  /*2730*/  F2FP.TF32.F32.PACK_B R153, R153 ;  /* 0x00000099ff99723e */ /* 0x000fca00024050ff */
[----:B------:R0:W-:Y:S01]  /*2740*/  @P2 STG.E desc[UR36][R4.64], R153 ;  /* 0x0000009904002986 */ /* 0x0001e2000c101924 */
[----:B------:R-:W-:Y:S05]  /*2750*/  @!P3 BRA `(.L_x_35) ;  /* 0x000000000004b947 */ /* 0x000fea0003800000 */
[----:B------:R1:W5:Y:S02]  /*2760*/  LDG.E.LTC128B R15, desc[UR36][R6.64+0x4] ;  /* 0x00000424060f7981 */ /* 0x000364000c1e1920 */
.L_x_35:
[----:B------:R-:W-:Y:S05]  /*2770*/  BSYNC B1 ;  /* 0x0000000000017941 */ /* 0x000fea0003800000 */
.L_x_34:
[----:B0----5:R-:W-:Y:S01]  /*2780*/  LOP3.LUT R153, R15, 0xffffe000, RZ, 0xc0, !PT ;  /* 0xffffe0000f997812 */ /* 0x021fe200078ec0ff */
[----:B------:R-:W-:Y:S01]  /*2790*/  IMAD.IADD R167, R167, 0x1, R161 ;  /* 0x00000001a7a77824 */ /* 0x000fe200078e02a1 */
[----:B------:R-:W-:Y:S01]  /*27a0*/  IADD3 R164, P2, R164, R160, RZ ;  /* 0x000000a0a4a47210 */ /* 0x000fe20007f5e0ff */
[----:B------:R-:W-:Y:S01]  /*27b0*/  IMAD.MOV.U32 R24, RZ, RZ, R15 ;  /* 0x000000ffff187224 */ /* 0x000fe200078e000f */
[----:B------:R-:W-:Y:S01]  /*27c0*/  ISETP.GT.AND P1, PT, R0, 0x8, P1 ;  /* 0x000000080000780c */ /* 0x000fe20000f24270 */
[----:B------:R-:W-:Y:S02]  /*27d0*/  FMUL R20, R153, R156 ;  /* 0x0000009c99147220 */ /* 0x000fe40000400000 */
[----:B------:R-:W-:Y:S02]  /*27e0*/  IMAD.X R21, R167, 0x1, R21, P2 ;  /* 0x00000001a7157824 */ /* 0x000fe400010e0615 */
[----:B------:R-:W-:Y:S01]  /*27f0*/  FFMA R153, R25, R155, R20 ;  /* 0x0000009b19997223 */ /* 0x000fe20000000014 */
[----:B------:R-:W-:-:S04]  /*2800*/  LEA R20, P2, R164, R12, 0x2 ;  /* 0x0000000ca4147211 */ /* 0x000fc800078410ff */
[----:B------:R-:W-:Y:S02]  /*2810*/  F2FP.TF32.F32.PACK_B R153, R153 ;  /* 0x00000099ff99723e */ /* 0x000fe400024050ff */
[----:B------:R-:W-:-:S03]  /*2820*/  LEA.HI.X R21, R164, R13, R21, 0x2, P2 ;  /* 0x0000000da4157211 */ /* 0x000fc600010f1415 */
[----:B------:R0:W-:Y:S04]  /*2830*/  @P3 STG.E desc[UR36][R4.64+0x4], R153 ;  /* 0x0000049904003986 */ /* 0x0001e8000c101924 */
[----:B------:R-:W2:Y:S01]  /*2840*/  @P1 LDG.E.LTC128B R24, desc[UR36][R20.64] ;  /* 0x0000002414181981 */ /* 0x000ea2000c1e1920 */
[----:B------:R-:W-:Y:S01]  /*2850*/  IADD3 R8, P2, R8, R160, RZ ;  /* 0x000000a008087210 */ /* 0x000fe20007f5e0ff */
[----:B------:R-:W-:Y:S01]  /*2860*/  BSSY B1, `(.L_x_36) ;  /* 0x0000011000017945 */ /* 0x000fe20003800000 */
[----:B------:R-:W-:Y:S02]  /*2870*/  SHF.L.U64.HI R11, R10, 0x5, R11 ;  /* 0x000000050a0b7819 */ /* 0x000fe4000001020b */
[----:B------:R-:W-:Y:S01]  /*2880*/  ISETP.GT.AND P0, PT, R0, 0x8, P0 ;  /* 0x000000080000780c */ /* 0x000fe20000704270 */
[----:B------:R-:W-:Y:S01]  /*2890*/  IMAD.X R9, R9, 0x1, R167, P2 ;  /* 0x0000000109097824 */ /* 0x000fe200010e06a7 */
[----:B------:R-:W-:-:S05]  /*28a0*/  LEA R10, P2, R10, R4, 0x5 ;  /* 0x000000040a0a7211 */ /* 0x000fca00078428ff */
[----:B------:R-:W-:Y:S01]  /*28b0*/  IMAD.X R11, R11, 0x1, R5, P2 ;  /* 0x000000010b0b7824 */ /* 0x000fe200010e0605 */
[----:B--2---:R-:W-:-:S05]  /*28c0*/  LOP3.LUT R15, R24, 0xffffe000, RZ, 0xc0, !PT ;  /* 0xffffe000180f7812 */ /* 0x004fca00078ec0ff */
[----:B------:R-:W-:Y:S01]  /*28d0*/  FMUL R25, R15, R156 ;  /* 0x0000009c0f197220 */ /* 0x000fe20000400000 */
[----:B------:R-:W-:-:S04]  /*28e0*/  IMAD.WIDE.U32 R14, R23, R14, R8 ;  /* 0x0000000e170e7225 */ /* 0x000fc800078e0008 */
[----:B------:R-:W-:Y:S01]  /*28f0*/  FFMA R25, R26, R155, R25 ;  /* 0x0000009b1a197223 */ /* 0x000fe20000000019 */
[----:B------:R-:W-:Y:S01]  /*2900*/  IMAD.IADD R9, R163, 0x1, R15 ;  /* 0x00000001a3097824 */ /* 0x000fe200078e020f */
[----:B------:R-:W-:-:S03]  /*2910*/  LEA R8, P3, R14, R12, 0x2 ;  /* 0x0000000c0e087211 */ /* 0x000fc600078610ff */
[----:B------:R-:W-:Y:S02]  /*2920*/  F2FP.TF32.F32.PACK_B R25, R25 ;  /* 0x00000019ff19723e */ /* 0x000fe400024050ff */
[----:B------:R-:W-:-:S03]  /*2930*/  LEA.HI.X R9, R14, R13, R9, 0x2, P3 ;  /* 0x0000000d0e097211 */ /* 0x000fc600018f1409 */
[----:B------:R0:W-:Y:S01]  /*2940*/  @P1 STG.E desc[UR36][R10.64], R25 ;  /* 0x000000190a001986 */ /* 0x0001e2000c101924 */
[----:B------:R-:W-:Y:S05]  /*2950*/  @!P0 BRA `(.L_x_37) ;  /* 0x0000000000048947 */ /* 0x000fea0003800000 */
[----:B------:R2:W5:Y:S02]  /*2960*/  LDG.E.LTC128B R24, desc[UR36][R8.64+0x4] ;  /* 0x0000042408187981 */ /* 0x000564000c1e1920 */
.L_x_37:
[----:B------:R-:W-:Y:S05]  /*2970*/  BSYNC B1 ;  /* 0x0000000000017941 */ /* 0x000fea0003800000 */
.L_x_36:
[----:B-----5:R-:W-:Y:S01]  /*2980*/  LOP3.LUT R13, R24, 0xffffe000, RZ, 0xc0, !PT ;  /* 0xffffe000180d7812 */ /* 0x020fe200078ec0ff */
[----:B------:R-:W-:Y:S01]  /*2990*/  BSSY B1, `(.L_x_38) ;  /* 0x0000009000017945 */ /* 0x000fe20003800000 */
[----:B------:R-:W-:-:S03]  /*29a0*/  ISETP.GT.AND P1, PT, R3, 0x8, PT ;  /* 0x000000080300780c */ /* 0x000fc60003f24270 */
[----:B------:R-:W-:Y:S01]  /*29b0*/  FMUL R12, R13, R156 ;  /* 0x0000009c0d0c7220 */ /* 0x000fe20000400000 */
[----:B------:R-:W-:-:S03]  /*29c0*/  ISETP.GT.AND P2, PT, R0, RZ, P1 ;  /* 0x000000ff0000720c */ /* 0x000fc60000f44270 */
[----:B------:R-:W-:-:S05]  /*29d0*/  FFMA R27, R27, R155, R12 ;  /* 0x0000009b1b1b7223 */ /* 0x000fca000000000c */
[----:B------:R-:W-:-:S05]  /*29e0*/  F2FP.TF32.F32.PACK_B R27, R27 ;  /* 0x0000001bff1b723e */ /* 0x000fca00024050ff */
[----:B------:R3:W-:Y:S01]  /*29f0*/  @P0 STG.E desc[UR36][R10.64+0x4], R27 ;  /* 0x0000041b0a000986 */ /* 0x0007e2000c101924 */
[----:B------:R-:W-:Y:S05]  /*2a00*/  @!P2 BRA `(.L_x_39) ;  /* 0x000000000004a947 */ /* 0x000fea0003800000 */
[----:B------:R4:W5:Y:S02]  /*2a10*/  LDG.E.LTC128B R24, desc[UR36][R6.64+0x20] ;  /* 0x0000202406187981 */ /* 0x000964000c1e1920 */
.L_x_39:
[----:B------:R-:W-:Y:S05]  /*2a20*/  BSYNC B1 ;  /* 0x0000000000017941 */ /* 0x000fea0003800000 */
.L_x_38:
        /* <DEDUP_REMOVED lines=10> */
.L_x_41:
[----:B------:R-:W-:Y:S05]  /*2ad0*/  BSYNC B1 ;  /* 0x0000000000017941 */ /* 0x000fea0003800000 */
.L_x_40:
[----:B0----5:R-:W-:Y:S01]  /*2ae0*/  LOP3.LUT R13, R24, 0xffffe000, RZ, 0xc0, !PT ;  /* 0xffffe000180d7812 */ /* 0x021fe200078ec0ff */
[----:B------:R-:W-:Y:S01]  /*2af0*/  BSSY B1, `(.L_x_42) ;  /* 0x0000008000017945 */ /* 0x000fe20003800000 */
[----:B------:R-:W-:-:S03]  /*2b00*/  ISETP.GT.AND P1, PT, R0, 0x8, P1 ;  /* 0x000000080000780c */ /* 0x000fc60000f24270 */
[----:B------:R-:W-:-:S04]  /*2b10*/  FMUL R12, R13, R156 ;  /* 0x0000009c0d0c7220 */ /* 0x000fc80000400000 */
[----:B------:R-:W-:-:S05]  /*2b20*/  FFMA R29, R29, R155, R12 ;  /* 0x0000009b1d1d7223 */ /* 0x000fca000000000c */
[----:B------:R-:W-:-:S05]  /*2b30*/  F2FP.TF32.F32.PACK_B R29, R29 ;  /* 0x0000001dff1d723e */ /* 0x000fca00024050ff */
[----:B------:R0:W-:Y:S01]  /*2b40*/  @P3 STG.E desc[UR36][R4.64+0x24], R29 ;  /* 0x0000241d04003986 */ /* 0x0001e2000c101924 */
[----:B------:R-:W-:Y:S05]  /*2b50*/  @!P1 BRA `(.L_x_43) ;  /* 0x0000000000049947 */ /* 0x000fea0003800000 */
[----:B------:R0:W5:Y:S02]  /*2b60*/  LDG.E.LTC128B R24, desc[UR36][R8.64+0x20] ;  /* 0x0000202408187981 */ /* 0x000164000c1e1920 */
.L_x_43:
[----:B------:R-:W-:Y:S05]  /*2b70*/  BSYNC B1 ;  /* 0x0000000000017941 */ /* 0x000fea0003800000 */
.L_x_42:
[----:B-----5:R-:W-:Y:S01]  /*2b80*/  LOP3.LUT R13, R24, 0xffffe000, RZ, 0xc0, !PT ;  /* 0xffffe000180d7812 */ /* 0x020fe200078ec0ff */
        /* <DEDUP_REMOVED lines=8> */
.L_x_45:
[----:B------:R-:W-:Y:S05]  /*2c10*/  BSYNC B1 ;  /* 0x0000000000017941 */ /* 0x000fea0003800000 */
.L_x_44:
[----:B0----5:R-:W-:Y:S01]  /*2c20*/  LOP3.LUT R13, R24, 0xffffe000, RZ, 0xc0, !PT ;  /* 0xffffe000180d7812 */ /* 0x021fe200078ec0ff */
        /* <DEDUP_REMOVED lines=9> */
.L_x_47:
[----:B------:R-:W-:Y:S05]  /*2cc0*/  BSYNC B1 ;  /* 0x0000000000017941 */ /* 0x000fea0003800000 */
.L_x_46:
        /* <DEDUP_REMOVED lines=10> */
.L_x_49:
[----:B------:R-:W-:Y:S05]  /*2d70*/  BSYNC B1 ;  /* 0x0000000000017941 */ /* 0x000fea0003800000 */
.L_x_48:
        /* <DEDUP_REMOVED lines=9> */
.L_x_51:
[----:B------:R-:W-:Y:S05]  /*2e10*/  BSYNC B1 ;  /* 0x0000000000017941 */ /* 0x000fea0003800000 */
.L_x_50:
        /* <DEDUP_REMOVED lines=9> */
.L_x_53:
[----:B------:R-:W-:Y:S05]  /*2eb0*/  BSYNC B1 ;  /* 0x0000000000017941 */ /* 0x000fea0003800000 */
.L_x_52:
        /* <DEDUP_REMOVED lines=10> */
.L_x_55:
[----:B------:R-:W-:Y:S05]  /*2f60*/  BSYNC B1 ;  /* 0x0000000000017941 */ /* 0x000fea0003800000 */
.L_x_54:
        /* <DEDUP_REMOVED lines=10> */
.L_x_57:
[----:B------:R-:W-:Y:S05]  /*3010*/  BSYNC B1 ;  /* 0x0000000000017941 */ /* 0x000fea0003800000 */
.L_x_56:
        /* <DEDUP_REMOVED lines=9> */
.L_x_59:
[----:B------:R-:W-:Y:S05]  /*30b0*/  BSYNC B1 ;  /* 0x0000000000017941 */ /* 0x000fea0003800000 */
.L_x_58:
        /* <DEDUP_REMOVED lines=9> */
.L_x_61:
[----:B------:R-:W-:Y:S05]  /*3150*/  BSYNC B1 ;  /* 0x0000000000017941 */ /* 0x000fea0003800000 */
.L_x_60:
        /* <DEDUP_REMOVED lines=10> */
.L_x_63:
[----:B------:R-:W-:Y:S05]  /*3200*/  BSYNC B1 ;  /* 0x0000000000017941 */ /* 0x000fea0003800000 */
.L_x_62:
        /* <DEDUP_REMOVED lines=10> */
.L_x_65:
[----:B------:R-:W-:Y:S05]  /*32b0*/  BSYNC B1 ;  /* 0x0000000000017941 */ /* 0x000fea0003800000 */
.L_x_64:
        /* <DEDUP_REMOVED lines=9> */
.L_x_67:
[----:B------:R-:W-:Y:S05]  /*3350*/  BSYNC B1 ;  /* 0x0000000000017941 */ /* 0x000fea0003800000 */
.L_x_66:
        /* <DEDUP_REMOVED lines=9> */
.L_x_69:
[----:B------:R-:W-:Y:S05]  /*33f0*/  BSYNC B1 ;  /* 0x0000000000017941 */ /* 0x000fea0003800000 */
.L_x_68:
        /* <DEDUP_REMOVED lines=10> */
.L_x_71:
[----:B------:R-:W-:Y:S05]  /*34a0*/  BSYNC B1 ;  /* 0x0000000000017941 */ /* 0x000fea0003800000 */
.L_x_70:
        /* <DEDUP_REMOVED lines=10> */
.L_x_73:
[----:B------:R-:W-:Y:S05]  /*3550*/  BSYNC B1 ;  /* 0x0000000000017941 */ /* 0x000fea0003800000 */
.L_x_72:
        /* <DEDUP_REMOVED lines=9> */
.L_x_75:
[----:B------:R-:W-:Y:S05]  /*35f0*/  BSYNC B1 ;  /* 0x0000000000017941 */ /* 0x000fea0003800000 */
.L_x_74:
        /* <DEDUP_REMOVED lines=9> */
.L_x_77:
[----:B------:R-:W-:Y:S05]  /*3690*/  BSYNC B1 ;  /* 0x0000000000017941 */ /* 0x000fea0003800000 */
.L_x_76:
        /* <DEDUP_REMOVED lines=10> */
.L_x_79:
[----:B------:R-:W-:Y:S05]  /*3740*/  BSYNC B1 ;  /* 0x0000000000017941 */ /* 0x000fea0003800000 */
.L_x_78:
        /* <DEDUP_REMOVED lines=10> */
.L_x_81:
[----:B------:R-:W-:Y:S05]  /*37f0*/  BSYNC B1 ;  /* 0x0000000000017941 */ /* 0x000fea0003800000 */
.L_x_80:
        /* <DEDUP_REMOVED lines=9> */
.L_x_83:
[----:B------:R-:W-:Y:S05]  /*3890*/  BSYNC B1 ;  /* 0x0000000000017941 */ /* 0x000fea0003800000 */
.L_x_82:
        /* <DEDUP_REMOVED lines=9> */
.L_x_85:
[----:B------:R-:W-:Y:S05]  /*3930*/  BSYNC B1 ;  /* 0x0000000000017941 */ /* 0x000fea0003800000 */
.L_x_84:
        /* <DEDUP_REMOVED lines=10> */
.L_x_87:
[----:B------:R-:W-:Y:S05]  /*39e0*/  BSYNC B1 ;  /* 0x0000000000017941 */ /* 0x000fea0003800000 */
.L_x_86:
        /* <DEDUP_REMOVED lines=10> */
.L_x_89:
[----:B------:R-:W-:Y:S05]  /*3a90*/  BSYNC B1 ;  /* 0x0000000000017941 */ /* 0x000fea0003800000 */
.L_x_88:
        /* <DEDUP_REMOVED lines=9> */
.L_x_91:
[----:B------:R-:W-:Y:S05]  /*3b30*/  BSYNC B1 ;  /* 0x0000000000017941 */ /* 0x000fea0003800000 */
.L_x_90:
        /* <DEDUP_REMOVED lines=9> */
.L_x_93:
[----:B------:R-:W-:Y:S05]  /*3bd0*/  BSYNC B1 ;  /* 0x0000000000017941 */ /* 0x000fea0003800000 */
.L_x_92:
        /* <DEDUP_REMOVED lines=10> */
.L_x_95:
[----:B------:R-:W-:Y:S05]  /*3c80*/  BSYNC B1 ;  /* 0x0000000000017941 */ /* 0x000fea0003800000 */
.L_x_94:
        /* <DEDUP_REMOVED lines=10> */
.L_x_97:
[----:B------:R-:W-:Y:S05]  /*3d30*/  BSYNC B1 ;  /* 0x0000000000017941 */ /* 0x000fea0003800000 */
.L_x_96:
        /* <DEDUP_REMOVED lines=9> */
.L_x_99:
[----:B------:R-:W-:Y:S05]  /*3dd0*/  BSYNC B1 ;  /* 0x0000000000017941 */ /* 0x000fea0003800000 */
.L_x_98:
        /* <DEDUP_REMOVED lines=9> */
.L_x_101:
[----:B------:R-:W-:Y:S05]  /*3e70*/  BSYNC B1 ;  /* 0x0000000000017941 */ /* 0x000fea0003800000 */
.L_x_100:
        /* <DEDUP_REMOVED lines=10> */
.L_x_103:
[----:B------:R-:W-:Y:S05]  /*3f20*/  BSYNC B1 ;  /* 0x0000000000017941 */ /* 0x000fea0003800000 */
.L_x_102:
        /* <DEDUP_REMOVED lines=10> */
.L_x_105:
[----:B------:R-:W-:Y:S05]  /*3fd0*/  BSYNC B1 ;  /* 0x0000000000017941 */ /* 0x000fea0003800000 */
.L_x_104:
        /* <DEDUP_REMOVED lines=9> */
.L_x_107:
[----:B------:R-:W-:Y:S05]  /*4070*/  BSYNC B1 ;  /* 0x0000000000017941 */ /* 0x000fea0003800000 */
.L_x_106:
        /* <DEDUP_REMOVED lines=9> */
.L_x_109:
[----:B------:R-:W-:Y:S05]  /*4110*/  BSYNC B1 ;  /* 0x0000000000017941 */ /* 0x000fea0003800000 */
.L_x_108:
        /* <DEDUP_REMOVED lines=10> */
.L_x_111:
[----:B------:R-:W-:Y:S05]  /*41c0*/  BSYNC B1 ;  /* 0x0000000000017941 */ /* 0x000fea0003800000 */
.L_x_110:
        /* <DEDUP_REMOVED lines=10> */
.L_x_113:
[----:B------:R-:W-:Y:S05]  /*4270*/  BSYNC B1 ;  /* 0x0000000000017941 */ /* 0x000fea0003800000 */
.L_x_112:
        /* <DEDUP_REMOVED lines=9> */
.L_x_115:
[----:B------:R-:W-:Y:S05]  /*4310*/  BSYNC B1 ;  /* 0x0000000000017941 */ /* 0x000fea0003800000 */
.L_x_114:
        /* <DEDUP_REMOVED lines=9> */
.L_x_117:
[----:B------:R-:W-:Y:S05]  /*43b0*/  BSYNC B1 ;  /* 0x0000000000017941 */ /* 0x000fea0003800000 */
.L_x_116:
        /* <DEDUP_REMOVED lines=10> */
.L_x_119:
[----:B------:R-:W-:Y:S05]  /*4460*/  BSYNC B1 ;  /* 0x0000000000017941 */ /* 0x000fea0003800000 */
.L_x_118:
        /* <DEDUP_REMOVED lines=10> */
.L_x_121:
[----:B------:R-:W-:Y:S05]  /*4510*/  BSYNC B1 ;  /* 0x0000000000017941 */ /* 0x000fea0003800000 */
.L_x_120:
        /* <DEDUP_REMOVED lines=9> */
.L_x_123:
[----:B------:R-:W-:Y:S05]  /*45b0*/  BSYNC B1 ;  /* 0x0000000000017941 */ /* 0x000fea0003800000 */
.L_x_122:
        /* <DEDUP_REMOVED lines=9> */
.L_x_125:
[----:B------:R-:W-:Y:S05]  /*4650*/  BSYNC B1 ;  /* 0x0000000000017941 */ /* 0x000fea0003800000 */
.L_x_124:
        /* <DEDUP_REMOVED lines=10> */
.L_x_127:
[----:B------:R-:W-:Y:S05]  /*4700*/  BSYNC B1 ;  /* 0x0000000000017941 */ /* 0x000fea0003800000 */
.L_x_126:
        /* <DEDUP_REMOVED lines=10> */
.L_x_129:
[----:B------:R-:W-:Y:S05]  /*47b0*/  BSYNC B1 ;  /* 0x0000000000017941 */ /* 0x000fea0003800000 */
.L_x_128:
        /* <DEDUP_REMOVED lines=9> */
.L_x_131:
[----:B------:R-:W-:Y:S05]  /*4850*/  BSYNC B1 ;  /* 0x0000000000017941 */ /* 0x000fea0003800000 */
.L_x_130:
        /* <DEDUP_REMOVED lines=9> */
.L_x_133:
[----:B------:R-:W-:Y:S05]  /*48f0*/  BSYNC B1 ;  /* 0x0000000000017941 */ /* 0x000fea0003800000 */
.L_x_132:
        /* <DEDUP_REMOVED lines=10> */
.L_x_135:
[----:B------:R-:W-:Y:S05]  /*49a0*/  BSYNC B1 ;  /* 0x0000000000017941 */ /* 0x000fea0003800000 */
.L_x_134:
        /* <DEDUP_REMOVED lines=10> */
.L_x_137:
[----:B------:R-:W-:Y:S05]  /*4a50*/  BSYNC B1 ;  /* 0x0000000000017941 */ /* 0x000fea0003800000 */
.L_x_136:
        /* <DEDUP_REMOVED lines=9> */
.L_x_139:
[----:B------:R-:W-:Y:S05]  /*4af0*/  BSYNC B1 ;  /* 0x0000000000017941 */ /* 0x000fea0003800000 */
.L_x_138:
        /* <DEDUP_REMOVED lines=9> */
.L_x_141:
[----:B------:R-:W-:Y:S05]  /*4b90*/  BSYNC B1 ;  /* 0x0000000000017941 */ /* 0x000fea0003800000 */
.L_x_140:
        /* <DEDUP_REMOVED lines=10> */
.L_x_143:
[----:B------:R-:W-:Y:S05]  /*4c40*/  BSYNC B1 ;  /* 0x0000000000017941 */ /* 0x000fea0003800000 */
.L_x_142:
        /* <DEDUP_REMOVED lines=10> */
.L_x_145:
[----:B------:R-:W-:Y:S05]  /*4cf0*/  BSYNC B1 ;  /* 0x0000000000017941 */ /* 0x000fea0003800000 */
.L_x_144:
        /* <DEDUP_REMOVED lines=9> */
.L_x_147:
[----:B------:R-:W-:Y:S05]  /*4d90*/  BSYNC B1 ;  /* 0x0000000000017941 */ /* 0x000fea0003800000 */
.L_x_146:
        /* <DEDUP_REMOVED lines=9> */
.L_x_149:
[----:B------:R-:W-:Y:S05]  /*4e30*/  BSYNC B1 ;  /* 0x0000000000017941 */ /* 0x000fea0003800000 */
.L_x_148:
        /* <DEDUP_REMOVED lines=10> */
.L_x_151:
[----:B------:R-:W-:Y:S05]  /*4ee0*/  BSYNC B1 ;  /* 0x0000000000017941 */ /* 0x000fea0003800000 */
.L_x_150:
        /* <DEDUP_REMOVED lines=10> */
.L_x_153:
[----:B------:R-:W-:Y:S05]  /*4f90*/  BSYNC B1 ;  /* 0x0000000000017941 */ /* 0x000fea0003800000 */
.L_x_152:
        /* <DEDUP_REMOVED lines=9> */
.L_x_155:
[----:B------:R-:W-:Y:S05]  /*5030*/  BSYNC B1 ;  /* 0x0000000000017941 */ /* 0x000fea0003800000 */
.L_x_154:
        /* <DEDUP_REMOVED lines=9> */
.L_x_157:
[----:B------:R-:W-:Y:S05]  /*50d0*/  BSYNC B1 ;  /* 0x0000000000017941 */ /* 0x000fea0003800000 */
.L_x_156:
        /* <DEDUP_REMOVED lines=10> */
.L_x_159:
[----:B------:R-:W-:Y:S05]  /*5180*/  BSYNC B1 ;  /* 0x0000000000017941 */ /* 0x000fea0003800000 */
.L_x_158:
        /* <DEDUP_REMOVED lines=10> */
.L_x_161:
[----:B------:R-:W-:Y:S05]  /*5230*/  BSYNC B1 ;  /* 0x0000000000017941 */ /* 0x000fea0003800000 */
.L_x_160:
        /* <DEDUP_REMOVED lines=9> */
.L_x_163:
[----:B------:R-:W-:Y:S05]  /*52d0*/  BSYNC B1 ;  /* 0x0000000000017941 */ /* 0x000fea0003800000 */
.L_x_162:
        /* <DEDUP_REMOVED lines=9> */
.L_x_165:
[----:B------:R-:W-:Y:S05]  /*5370*/  BSYNC B1 ;  /* 0x0000000000017941 */ /* 0x000fea0003800000 */
.L_x_164:
        /* <DEDUP_REMOVED lines=10> */
.L_x_167:
[----:B------:R-:W-:Y:S05]  /*5420*/  BSYNC B1 ;  /* 0x0000000000017941 */ /* 0x000fea0003800000 */
.L_x_166:
        /* <DEDUP_REMOVED lines=10> */
.L_x_169:
[----:B------:R-:W-:Y:S05]  /*54d0*/  BSYNC B1 ;  /* 0x0000000000017941 */ /* 0x000fea0003800000 */
.L_x_168:
        /* <DEDUP_REMOVED lines=9> */
.L_x_171:
[----:B------:R-:W-:Y:S05]  /*5570*/  BSYNC B1 ;  /* 0x0000000000017941 */ /* 0x000fea0003800000 */
.L_x_170:
        /* <DEDUP_REMOVED lines=9> */
.L_x_173:
[----:B------:R-:W-:Y:S05]  /*5610*/  BSYNC B1 ;  /* 0x0000000000017941 */ /* 0x000fea0003800000 */
.L_x_172:
        /* <DEDUP_REMOVED lines=10> */
.L_x_175:
[----:B------:R-:W-:Y:S05]  /*56c0*/  BSYNC B1 ;  /* 0x0000000000017941 */ /* 0x000fea0003800000 */
.L_x_174:
        /* <DEDUP_REMOVED lines=10> */
.L_x_177:
[----:B------:R-:W-:Y:S05]  /*5770*/  BSYNC B1 ;  /* 0x0000000000017941 */ /* 0x000fea0003800000 */
.L_x_176:
        /* <DEDUP_REMOVED lines=9> */
.L_x_179:
[----:B------:R-:W-:Y:S05]  /*5810*/  BSYNC B1 ;  /* 0x0000000000017941 */ /* 0x000fea0003800000 */
.L_x_178:
        /* <DEDUP_REMOVED lines=9> */
.L_x_181:
[----:B------:R-:W-:Y:S05]  /*58b0*/  BSYNC B1 ;  /* 0x0000000000017941 */ /* 0x000fea0003800000 */
.L_x_180:
        /* <DEDUP_REMOVED lines=10> */
.L_x_183:
[----:B------:R-:W-:Y:S05]  /*5960*/  BSYNC B1 ;  /* 0x0000000000017941 */ /* 0x000fea0003800000 */
.L_x_182:
        /* <DEDUP_REMOVED lines=10> */
.L_x_185:
[----:B------:R-:W-:Y:S05]  /*5a10*/  BSYNC B1 ;  /* 0x0000000000017941 */ /* 0x000fea0003800000 */
.L_x_184:
        /* <DEDUP_REMOVED lines=9> */
.L_x_187:
[----:B------:R-:W-:Y:S05]  /*5ab0*/  BSYNC B1 ;  /* 0x0000000000017941 */ /* 0x000fea0003800000 */
.L_x_186:
        /* <DEDUP_REMOVED lines=9> */
.L_x_189:
[----:B------:R-:W-:Y:S05]  /*5b50*/  BSYNC B1 ;  /* 0x0000000000017941 */ /* 0x000fea0003800000 */
.L_x_188:
        /* <DEDUP_REMOVED lines=10> */
.L_x_191:
[----:B------:R-:W-:Y:S05]  /*5c00*/  BSYNC B1 ;  /* 0x0000000000017941 */ /* 0x000fea0003800000 */
.L_x_190:
        /* <DEDUP_REMOVED lines=10> */
.L_x_193:
[----:B------:R-:W-:Y:S05]  /*5cb0*/  BSYNC B1 ;  /* 0x0000000000017941 */ /* 0x000fea0003800000 */
.L_x_192:
        /* <DEDUP_REMOVED lines=9> */
.L_x_195:
[----:B------:R-:W-:Y:S05]  /*5d50*/  BSYNC B1 ;  /* 0x0000000000017941 */ /* 0x000fea0003800000 */
.L_x_194:
        /* <DEDUP_REMOVED lines=9> */
.L_x_197:
[----:B------:R-:W-:Y:S05]  /*5df0*/  BSYNC B1 ;  /* 0x0000000000017941 */ /* 0x000fea0003800000 */
.L_x_196:
        /* <DEDUP_REMOVED lines=10> */
.L_x_199:
[----:B------:R-:W-:Y:S05]  /*5ea0*/  BSYNC B1 ;  /* 0x0000000000017941 */ /* 0x000fea0003800000 */
.L_x_198:
        /* <DEDUP_REMOVED lines=10> */
.L_x_201:
[----:B------:R-:W-:Y:S05]  /*5f50*/  BSYNC B1 ;  /* 0x0000000000017941 */ /* 0x000fea0003800000 */
.L_x_200:
        /* <DEDUP_REMOVED lines=9> */
.L_x_203:
[----:B------:R-:W-:Y:S05]  /*5ff0*/  BSYNC B1 ;  /* 0x0000000000017941 */ /* 0x000fea0003800000 */
.L_x_202:
        /* <DEDUP_REMOVED lines=9> */
.L_x_205:
[----:B------:R-:W-:Y:S05]  /*6090*/  BSYNC B1 ;  /* 0x0000000000017941 */ /* 0x000fea0003800000 */
.L_x_204:
        /* <DEDUP_REMOVED lines=10> */
.L_x_207:
[----:B------:R-:W-:Y:S05]  /*6140*/  BSYNC B1 ;  /* 0x0000000000017941 */ /* 0x000fea0003800000 */
.L_x_206:
        /* <DEDUP_REMOVED lines=10> */
.L_x_209:
[----:B------:R-:W-:Y:S05]  /*61f0*/  BSYNC B1 ;  /* 0x0000000000017941 */ /* 0x000fea0003800000 */
.L_x_208:
        /* <DEDUP_REMOVED lines=9> */
.L_x_211:
[----:B------:R-:W-:Y:S05]  /*6290*/  BSYNC B1 ;  /* 0x0000000000017941 */ /* 0x000fea0003800000 */
.L_x_210:
        /* <DEDUP_REMOVED lines=9> */
.L_x_213:
[----:B------:R-:W-:Y:S05]  /*6330*/  BSYNC B1 ;  /* 0x0000000000017941 */ /* 0x000fea0003800000 */
.L_x_212:
        /* <DEDUP_REMOVED lines=10> */
.L_x_215:
[----:B------:R-:W-:Y:S05]  /*63e0*/  BSYNC B1 ;  /* 0x0000000000017941 */ /* 0x000fea0003800000 */
.L_x_214:
        /* <DEDUP_REMOVED lines=10> */
.L_x_217:
[----:B------:R-:W-:Y:S05]  /*6490*/  BSYNC B1 ;  /* 0x0000000000017941 */ /* 0x000fea0003800000 */
.L_x_216:
        /* <DEDUP_REMOVED lines=9> */
.L_x_219:
[----:B------:R-:W-:Y:S05]  /*6530*/  BSYNC B1 ;  /* 0x0000000000017941 */ /* 0x000fea0003800000 */
.L_x_218:
        /* <DEDUP_REMOVED lines=9> */
.L_x_221:
[----:B------:R-:W-:Y:S05]  /*65d0*/  BSYNC B1 ;  /* 0x0000000000017941 */ /* 0x000fea0003800000 */
.L_x_220:
        /* <DEDUP_REMOVED lines=10> */
.L_x_223:
[----:B------:R-:W-:Y:S05]  /*6680*/  BSYNC B1 ;  /* 0x0000000000017941 */ /* 0x000fea0003800000 */
.L_x_222:
        /* <DEDUP_REMOVED lines=10> */
.L_x_225:
[----:B------:R-:W-:Y:S05]  /*6730*/  BSYNC B1 ;  /* 0x0000000000017941 */ /* 0x000fea0003800000 */
.L_x_224:
        /* <DEDUP_REMOVED lines=9> */
.L_x_227:
[----:B------:R-:W-:Y:S05]  /*67d0*/  BSYNC B1 ;  /* 0x0000000000017941 */ /* 0x000fea0003800000 */
.L_x_226:
        /* <DEDUP_REMOVED lines=9> */
.L_x_229:
[----:B------:R-:W-:Y:S05]  /*6870*/  BSYNC B1 ;  /* 0x0000000000017941 */ /* 0x000fea0003800000 */
.L_x_228:
        /* <DEDUP_REMOVED lines=10> */
.L_x_231:
[----:B------:R-:W-:Y:S05]  /*6920*/  BSYNC B1 ;  /* 0x0000000000017941 */ /* 0x000fea0003800000 */
.L_x_230:
        /* <DEDUP_REMOVED lines=10> */
.L_x_233:
[----:B------:R-:W-:Y:S05]  /*69d0*/  BSYNC B1 ;  /* 0x0000000000017941 */ /* 0x000fea0003800000 */
.L_x_232:
        /* <DEDUP_REMOVED lines=9> */
.L_x_235:
[----:B------:R-:W-:Y:S05]  /*6a70*/  BSYNC B1 ;  /* 0x0000000000017941 */ /* 0x000fea0003800000 */
.L_x_234:
        /* <DEDUP_REMOVED lines=9> */
.L_x_237:
[----:B------:R-:W-:Y:S05]  /*6b10*/  BSYNC B1 ;  /* 0x0000000000017941 */ /* 0x000fea0003800000 */
.L_x_236:
        /* <DEDUP_REMOVED lines=10> */
.L_x_239:
[----:B------:R-:W-:Y:S05]  /*6bc0*/  BSYNC B1 ;  /* 0x0000000000017941 */ /* 0x000fea0003800000 */
.L_x_238:
        /* <DEDUP_REMOVED lines=10> */
.L_x_241:
[----:B------:R-:W-:Y:S05]  /*6c70*/  BSYNC B1 ;  /* 0x0000000000017941 */ /* 0x000fea0003800000 */
.L_x_240:
        /* <DEDUP_REMOVED lines=9> */
.L_x_243:
[----:B------:R-:W-:Y:S05]  /*6d10*/  BSYNC B1 ;  /* 0x0000000000017941 */ /* 0x000fea0003800000 */
.L_x_242:
        /* <DEDUP_REMOVED lines=9> */
.L_x_245:
[----:B------:R-:W-:Y:S05]  /*6db0*/  BSYNC B1 ;  /* 0x0000000000017941 */ /* 0x000fea0003800000 */
.L_x_244:
        /* <DEDUP_REMOVED lines=10> */
.L_x_247:
[----:B------:R-:W-:Y:S05]  /*6e60*/  BSYNC B1 ;  /* 0x0000000000017941 */ /* 0x000fea0003800000 */
.L_x_246:
        /* <DEDUP_REMOVED lines=10> */
.L_x_249:
[----:B------:R-:W-:Y:S05]  /*6f10*/  BSYNC B1 ;  /* 0x0000000000017941 */ /* 0x000fea0003800000 */
.L_x_248:
        /* <DEDUP_REMOVED lines=9> */
.L_x_251:
[----:B------:R-:W-:Y:S05]  /*6fb0*/  BSYNC B1 ;  /* 0x0000000000017941 */ /* 0x000fea0003800000 */
.L_x_250:
        /* <DEDUP_REMOVED lines=9> */
.L_x_253:
[----:B------:R-:W-:Y:S05]  /*7050*/  BSYNC B1 ;  /* 0x0000000000017941 */ /* 0x000fea0003800000 */
.L_x_252:
        /* <DEDUP_REMOVED lines=10> */
.L_x_255:
[----:B------:R-:W-:Y:S05]  /*7100*/  BSYNC B1 ;  /* 0x0000000000017941 */ /* 0x000fea0003800000 */
.L_x_254:
        /* <DEDUP_REMOVED lines=10> */
.L_x_257:
[----:B------:R-:W-:Y:S05]  /*71b0*/  BSYNC B1 ;  /* 0x0000000000017941 */ /* 0x000fea0003800000 */
.L_x_256:
        /* <DEDUP_REMOVED lines=9> */
.L_x_259:
[----:B------:R-:W-:Y:S05]  /*7250*/  BSYNC B1 ;  /* 0x0000000000017941 */ /* 0x000fea0003800000 */
.L_x_258:
        /* <DEDUP_REMOVED lines=9> */
.L_x_261:
[----:B------:R-:W-:Y:S05]  /*72f0*/  BSYNC B1 ;  /* 0x0000000000017941 */ /* 0x000fea0003800000 */
.L_x_260:
        /* <DEDUP_REMOVED lines=10> */
.L_x_263:
[----:B------:R-:W-:Y:S05]  /*73a0*/  BSYNC B1 ;  /* 0x0000000000017941 */ /* 0x000fea0003800000 */
.L_x_262:
        /* <DEDUP_REMOVED lines=10> */
.L_x_265:
[----:B------:R-:W-:Y:S05]  /*7450*/  BSYNC B1 ;  /* 0x0000000000017941 */ /* 0x000fea0003800000 */
.L_x_264:
        /* <DEDUP_REMOVED lines=9> */
.L_x_267:
[----:B------:R-:W-:Y:S05]  /*74f0*/  BSYNC B1 ;  /* 0x0000000000017941 */ /* 0x000fea0003800000 */
.L_x_266:
        /* <DEDUP_REMOVED lines=9> */
.L_x_269:
[----:B------:R-:W-:Y:S05]  /*7590*/  BSYNC B1 ;  /* 0x0000000000017941 */ /* 0x000fea0003800000 */
.L_x_268:
        /* <DEDUP_REMOVED lines=10> */
.L_x_271:
[----:B------:R-:W-:Y:S05]  /*7640*/  BSYNC B1 ;  /* 0x0000000000017941 */ /* 0x000fea0003800000 */
.L_x_270:
        /* <DEDUP_REMOVED lines=10> */
.L_x_273:
[----:B------:R-:W-:Y:S05]  /*76f0*/  BSYNC B1 ;  /* 0x0000000000017941 */ /* 0x000fea0003800000 */
.L_x_272:
        /* <DEDUP_REMOVED lines=9> */
.L_x_275:
[----:B------:R-:W-:Y:S05]  /*7790*/  BSYNC B1 ;  /* 0x0000000000017941 */ /* 0x000fea0003800000 */
.L_x_274:
        /* <DEDUP_REMOVED lines=9> */
.L_x_277:
[----:B------:R-:W-:Y:S05]  /*7830*/  BSYNC B1 ;  /* 0x0000000000017941 */ /* 0x000fea0003800000 */
.L_x_276:
        /* <DEDUP_REMOVED lines=10> */
.L_x_279:
[----:B------:R-:W-:Y:S05]  /*78e0*/  BSYNC B1 ;  /* 0x0000000000017941 */ /* 0x000fea0003800000 */
.L_x_278:
        /* <DEDUP_REMOVED lines=10> */
.L_x_281:
[----:B------:R-:W-:Y:S05]  /*7990*/  BSYNC B1 ;  /* 0x0000000000017941 */ /* 0x000fea0003800000 */
.L_x_280:
[----:B-----5:R-:W-:Y:S01]  /*79a0*/  LOP3.LUT R3, R24, 0xffffe000, RZ, 0xc0, !PT ;  /* 0xffffe00018037812 */ /* 0x020fe200078ec0ff */
[----:B------:R-:W-:Y:S01]  /*79b0*/  BSSY B1, `(.L_x_282) ;  /* 0x0000008000017945 */ /* 0x000fe20003800000 */
[----:B------:R-:W-:-:S03]  /*79c0*/  ISETP.GT.AND P1, PT, R0, 0x8, P1 ;  /* 0x000000080000780c */ /* 0x000fc60000f24270 */
[----:B01--4-:R-:W-:-:S04]  /*79d0*/  FMUL R6, R3, R156 ;  /* 0x0000009c03067220 */ /* 0x013fc80000400000 */
[----:B------:R-:W-:-:S05]  /*79e0*/  FFMA R149, R149, R155, R6 ;  /* 0x0000009b95957223 */ /* 0x000fca0000000006 */
[----:B------:R-:W-:-:S05]  /*79f0*/  F2FP.TF32.F32.PACK_B R149, R149 ;  /* 0x00000095ff95723e */ /* 0x000fca00024050ff */
[----:B------:R0:W-:Y:S01]  /*7a00*/  @P3 STG.E desc[UR36][R4.64+0x3e4], R149 ;  /* 0x0003e49504003986 */ /* 0x0001e2000c101924 */
[----:B------:R-:W-:Y:S05]  /*7a10*/  @!P1 BRA `(.L_x_283) ;  /* 0x0000000000049947 */ /* 0x000fea0003800000 */
[----:B------:R1:W5:Y:S02]  /*7a20*/  LDG.E.LTC128B R24, desc[UR36][R8.64+0x3e0] ;  /* 0x0003e02408187981 */ /* 0x000364000c1e1920 */
.L_x_283:
[----:B------:R-:W-:Y:S05]  /*7a30*/  BSYNC B1 ;  /* 0x0000000000017941 */ /* 0x000fea0003800000 */
.L_x_282:
[----:B-----5:R-:W-:Y:S01]  /*7a40*/  LOP3.LUT R3, R24, 0xffffe000, RZ, 0xc0, !PT ;  /* 0xffffe00018037812 */ /* 0x020fe200078ec0ff */
[----:B0-----:R-:W-:Y:S01]  /*7a50*/  @P1 IMAD.MOV.U32 R4, RZ, RZ, R10 ;  /* 0x000000ffff041224 */ /* 0x001fe200078e000a */
[----:B------:R-:W-:Y:S01]  /*7a60*/  ISETP.GT.AND P0, PT, R0, 0x8, P0 ;  /* 0x000000080000780c */ /* 0x000fe20000704270 */
[----:B------:R-:W-:Y:S01]  /*7a70*/  @P1 IMAD.MOV.U32 R5, RZ, RZ, R11 ;  /* 0x000000ffff051224 */ /* 0x000fe200078e000b */
[----:B------:R-:W-:Y:S01]  /*7a80*/  BSSY B1, `(.L_x_284) ;  /* 0x0000007000017945 */ /* 0x000fe20003800000 */
[----:B------:R-:W-:-:S04]  /*7a90*/  FMUL R3, R3, R156 ;  /* 0x0000009c03037220 */ /* 0x000fc80000400000 */
[----:B------:R-:W-:-:S05]  /*7aa0*/  FFMA R3, R150, R155, R3 ;  /* 0x0000009b96037223 */ /* 0x000fca0000000003 */
[----:B------:R-:W-:-:S05]  /*7ab0*/  F2FP.TF32.F32.PACK_B R3, R3 ;  /* 0x00000003ff03723e */ /* 0x000fca00024050ff */
[----:B------:R0:W-:Y:S01]  /*7ac0*/  @P1 STG.E desc[UR36][R4.64+0x3e0], R3 ;  /* 0x0003e00304001986 */ /* 0x0001e2000c101924 */
[----:B------:R-:W-:Y:S05]  /*7ad0*/  @!P0 BRA `(.L_x_285) ;  /* 0x0000000000048947 */ /* 0x000fea0003800000 */
[----:B------:R4:W5:Y:S02]  /*7ae0*/  LDG.E.LTC128B R24, desc[UR36][R8.64+0x3e4] ;  /* 0x0003e42408187981 */ /* 0x000964000c1e1920 */
.L_x_285:
[----:B------:R-:W-:Y:S05]  /*7af0*/  BSYNC B1 ;  /* 0x0000000000017941 */ /* 0x000fea0003800000 */
.L_x_284:
[----:B------:R-:W-:Y:S05]  /*7b00*/  @!P0 BRA `(.L_x_286) ;  /* 0x0000002400308947 */ /* 0x000fea0003800000 */
[----:B0----5:R-:W-:-:S05]  /*7b10*/  LOP3.LUT R3, R24, 0xffffe000, RZ, 0xc0, !PT ;  /* 0xffffe00018037812 */ /* 0x021fca00078ec0ff */
[----:B------:R-:W-:-:S04]  /*7b20*/  FMUL R0, R3, R156 ;  /* 0x0000009c03007220 */ /* 0x000fc80000400000 */
[----:B------:R-:W-:-:S05]  /*7b30*/  FFMA R151, R151, R155, R0 ;  /* 0x0000009b97977223 */ /* 0x000fca0000000000 */
[----:B------:R-:W-:-:S05]  /*7b40*/  F2FP.TF32.F32.PACK_B R151, R151 ;  /* 0x00000097ff97723e */ /* 0x000fca00024050ff */
[----:B------:R0:W-:Y:S01]  /*7b50*/  STG.E desc[UR36][R10.64+0x3e4], R151 ;  /* 0x0003e4970a007986 */ /* 0x0001e2000c101924 */
[----:B------:R-:W-:Y:S05]  /*7b60*/  BRA `(.L_x_286) ;  /* 0x0000002400187947 */ /* 0x000fea0003800000 */
.L_x_33:
[----:B------:R-:W-:Y:S01]  /*7b70*/  ISETP.GT.AND P3, PT, R3, 0x1, PT ;  /* 0x000000010300780c */ /* 0x000fe20003f64270 */
[----:B------:R-:W-:Y:S01]  /*7b80*/  ULDC.64 UR4, c[0x0][0x5c0] ;  /* 0x0001700000047ab9 */ /* 0x000fe20000000a00 */
[-C--:B------:R-:W-:Y:S01]  /*7b90*/  FMUL R9, R24, R155.reuse ;  /* 0x0000009b18097220 */ /* 0x080fe20000400000 */
[----:B------:R-:W-:Y:S01]  /*7ba0*/  LEA R4, P4, R162, UR4, 0x2 ;  /* 0x00000004a2047c11 */ /* 0x000fe2000f8810ff */
[-C--:B------:R-:W-:Y:S01]  /*7bb0*/  FMUL R25, R25, R155.reuse ;  /* 0x0000009b19197220 */ /* 0x080fe20000400000 */
[----:B------:R-:W-:Y:S01]  /*7bc0*/  ISETP.GT.AND P0, PT, R0, RZ, P3 ;  /* 0x000000ff0000720c */ /* 0x000fe20001f04270 */
[-C--:B------:R-:W-:Y:S01]  /*7bd0*/  FMUL R27, R27, R155.reuse ;  /* 0x0000009b1b1b7220 */ /* 0x080fe20000400000 */
[----:B------:R-:W-:Y:S01]  /*7be0*/  LEA.HI.X R5, R162, UR5, R173, 0x2, P4 ;  /* 0x00000005a2057c11 */ /* 0x000fe2000a0f14ad */
[----:B------:R-:W-:Y:S01]  /*7bf0*/  FMUL R29, R29, R155 ;  /* 0x0000009b1d1d7220 */ /* 0x000fe20000400000 */
[----:B------:R-:W-:Y:S01]  /*7c00*/  F2FP.TF32.F32.PACK_B R9, R9 ;  /* 0x00000009ff09723e */ /* 0x000fe200024050ff */
[----:B------:R-:W-:Y:S01]  /*7c10*/  FMUL R31, R31, R155 ;  /* 0x0000009b1f1f7220 */ /* 0x000fe20000400000 */
[----:B------:R-:W-:Y:S01]  /*7c20*/  F2FP.TF32.F32.PACK_B R25, R25 ;  /* 0x00000019ff19723e */ /* 0x000fe200024050ff */
[-C--:B------:R-:W-:Y:S01]  /*7c30*/  FMUL R13, R32, R155.reuse ;  /* 0x0000009b200d7220 */ /* 0x080fe20000400000 */
[C---:B------:R-:W-:Y:S01]  /*7c40*/  SHF.L.U64.HI R7, R10.reuse, 0x5, R11 ;  /* 0x000000050a077819 */ /* 0x040fe2000001020b */
[----:B------:R0:W-:Y:S01]  /*7c50*/  @P2 STG.E desc[UR36][R4.64], R9 ;  /* 0x0000000904002986 */ /* 0x0001e2000c101924 */
[----:B------:R-:W-:Y:S01]  /*7c60*/  LEA R6, P4, R10, R4, 0x5 ;  /* 0x000000040a067211 */ /* 0x000fe200078828ff */
[-C--:B------:R-:W-:Y:S01]  /*7c70*/  FMUL R11, R26, R155.reuse ;  /* 0x0000009b1a0b7220 */ /* 0x080fe20000400000 */
[C---:B------:R-:W-:Y:S01]  /*7c80*/  ISETP.GT.AND P1, PT, R0.reuse, 0x8, P1 ;  /* 0x000000080000780c */ /* 0x040fe20000f24270 */
[----:B------:R-:W-:Y:S01]  /*7c90*/  @P0 STG.E desc[UR36][R4.64+0x4], R25 ;  /* 0x0000041904000986 */ /* 0x000fe2000c101924 */
[----:B------:R-:W-:Y:S01]  /*7ca0*/  ISETP.GT.AND P2, PT, R3, 0x8, PT ;  /* 0x000000080300780c */ /* 0x000fe20003f44270 */
[----:B------:R-:W-:Y:S01]  /*7cb0*/  IMAD.X R7, R7, 0x1, R5, P4 ;  /* 0x0000000107077824 */ /* 0x000fe200020e0605 */
[C---:B------:R-:W-:Y:S01]  /*7cc0*/  ISETP.GT.AND P3, PT, R0.reuse, 0x8, P3 ;  /* 0x000000080000780c */ /* 0x040fe20001f64270 */
[-C--:B------:R-:W-:Y:S01]  /*7cd0*/  FMUL R33, R33, R155.reuse ;  /* 0x0000009b21217220 */ /* 0x080fe20000400000 */
[----:B------:R-:W-:Y:S01]  /*7ce0*/  ISETP.GT.AND P0, PT, R3, 0x9, PT ;  /* 0x000000090300780c */ /* 0x000fe20003f04270 */
[-C--:B------:R-:W-:Y:S01]  /*7cf0*/  FMUL R35, R35, R155.reuse ;  /* 0x0000009b23237220 */ /* 0x080fe20000400000 */
[----:B------:R-:W-:Y:S01]  /*7d00*/  ISETP.GT.AND P5, PT, R0, RZ, P2 ;  /* 0x000000ff0000720c */ /* 0x000fe200017a4270 */
[-C--:B0-----:R-:W-:Y:S01]  /*7d10*/  FMUL R9, R28, R155.reuse ;  /* 0x0000009b1c097220 */ /* 0x081fe20000400000 */
[C---:B------:R-:W-:Y:S01]  /*7d20*/  ISETP.GT.AND P4, PT, R0.reuse, RZ, P0 ;  /* 0x000000ff0000720c */ /* 0x040fe20000784270 */
[----:B------:R-:W-:Y:S01]  /*7d30*/  FMUL R37, R37, R155 ;  /* 0x0000009b25257220 */ /* 0x000fe20000400000 */
[----:B------:R-:W-:Y:S01]  /*7d40*/  F2FP.TF32.F32.PACK_B R11, R11 ;  /* 0x0000000bff0b723e */ /* 0x000fe200024050ff */
[----:B------:R-:W-:Y:S01]  /*7d50*/  FMUL R39, R39, R155 ;  /* 0x0000009b27277220 */ /* 0x000fe20000400000 */
[----:B------:R-:W-:Y:S01]  /*7d60*/  F2FP.TF32.F32.PACK_B R27, R27 ;  /* 0x0000001bff1b723e */ /* 0x000fe200024050ff */
[----:B------:R-:W-:Y:S01]  /*7d70*/  FMUL R41, R41, R155 ;  /* 0x0000009b29297220 */ /* 0x000fe20000400000 */
[----:B------:R-:W-:Y:S01]  /*7d80*/  F2FP.TF32.F32.PACK_B R9, R9 ;  /* 0x00000009ff09723e */ /* 0x000fe200024050ff */
[----:B------:R0:W-:Y:S01]  /*7d90*/  @P1 STG.E desc[UR36][R6.64], R11 ;  /* 0x0000000b06001986 */ /* 0x0001e2000c101924 */
[----:B------:R-:W-:Y:S01]  /*7da0*/  F2FP.TF32.F32.PACK_B R29, R29 ;  /* 0x0000001dff1d723e */ /* 0x000fe200024050ff */
[-C--:B------:R-:W-:Y:S01]  /*7db0*/  FMUL R43, R43, R155.reuse ;  /* 0x0000009b2b2b7220 */ /* 0x080fe20000400000 */
[C---:B------:R-:W-:Y:S01]  /*7dc0*/  ISETP.GT.AND P1, PT, R3.reuse, 0x10, PT ;  /* 0x000000100300780c */ /* 0x040fe20003f24270 */
[----:B------:R-:W-:Y:S01]  /*7dd0*/  @P3 STG.E desc[UR36][R6.64+0x4], R27 ;  /* 0x0000041b06003986 */ /* 0x000fe2000c101924 */
[----:B------:R-:W-:Y:S01]  /*7de0*/  ISETP.GT.AND P3, PT, R3, 0x11, PT ;  /* 0x000000110300780c */ /* 0x000fe20003f64270 */
[-C--:B------:R-:W-:Y:S01]  /*7df0*/  FMUL R45, R45, R155.reuse ;  /* 0x0000009b2d2d7220 */ /* 0x080fe20000400000 */
[C---:B------:R-:W-:Y:S01]  /*7e00*/  ISETP.GT.AND P2, PT, R0.reuse, 0x8, P2 ;  /* 0x000000080000780c */ /* 0x040fe20001744270 */
[----:B------:R1:W-:Y:S01]  /*7e10*/  @P5 STG.E desc[UR36][R4.64+0x20], R9 ;  /* 0x0000200904005986 */ /* 0x0003e2000c101924 */
[C---:B------:R-:W-:Y:S01]  /*7e20*/  ISETP.GT.AND P0, PT, R0.reuse, 0x8, P0 ;  /* 0x000000080000780c */ /* 0x040fe20000704270 */
[-C--:B------:R-:W-:Y:S01]  /*7e30*/  FMUL R47, R47, R155.reuse ;  /* 0x0000009b2f2f7220 */ /* 0x080fe20000400000 */
[----:B------:R-:W-:Y:S01]  /*7e40*/  ISETP.GT.AND P5, PT, R0, RZ, P1 ;  /* 0x000000ff0000720c */ /* 0x000fe20000fa4270 */
[----:B------:R-:W-:Y:S01]  /*7e50*/  @P4 STG.E desc[UR36][R4.64+0x24], R29 ;  /* 0x0000241d04004986 */ /* 0x000fe2000c101924 */
[-C--:B0-----:R-:W-:Y:S01]  /*7e60*/  FMUL R11, R30, R155.reuse ;  /* 0x0000009b1e0b7220 */ /* 0x081fe20000400000 */
[----:B------:R-:W-:Y:S01]  /*7e70*/  ISETP.GT.AND P4, PT, R0, RZ, P3 ;  /* 0x000000ff0000720c */ /* 0x000fe20001f84270 */
[----:B------:R-:W-:Y:S01]  /*7e80*/  FMUL R49, R49, R155 ;  /* 0x0000009b31317220 */ /* 0x000fe20000400000 */
[----:B------:R-:W-:Y:S01]  /*7e90*/  F2FP.TF32.F32.PACK_B R31, R31 ;  /* 0x0000001fff1f723e */ /* 0x000fe200024050ff */
[----:B------:R-:W-:Y:S01]  /*7ea0*/  FMUL R51, R51, R155 ;  /* 0x0000009b33337220 */ /* 0x000fe20000400000 */
[----:B------:R-:W-:Y:S01]  /*7eb0*/  F2FP.TF32.F32.PACK_B R11, R11 ;  /* 0x0000000bff0b723e */ /* 0x000fe200024050ff */
[----:B------:R-:W-:Y:S01]  /*7ec0*/  FMUL R53, R53, R155 ;  /* 0x0000009b35357220 */ /* 0x000fe20000400000 */
[----:B------:R-:W-:Y:S01]  /*7ed0*/  F2FP.TF32.F32.PACK_B R13, R13 ;  /* 0x0000000dff0d723e */ /* 0x000fe200024050ff */
[----:B-1----:R-:W-:Y:S01]  /*7ee0*/  FMUL R9, R34, R155 ;  /* 0x0000009b22097220 */ /* 0x002fe20000400000 */
[----:B------:R-:W-:Y:S01]  /*7ef0*/  F2FP.TF32.F32.PACK_B R33, R33 ;  /* 0x00000021ff21723e */ /* 0x000fe200024050ff */
[----:B------:R0:W-:Y:S01]  /*7f00*/  @P2 STG.E desc[UR36][R6.64+0x20], R11 ;  /* 0x0000200b06002986 */ /* 0x0001e2000c101924 */
[C---:B------:R-:W-:Y:S01]  /*7f10*/  ISETP.GT.AND P1, PT, R0.reuse, 0x8, P1 ;  /* 0x000000080000780c */ /* 0x040fe20000f24270 */
[-C--:B------:R-:W-:Y:S01]  /*7f20*/  FMUL R55, R55, R155.reuse ;  /* 0x0000009b37377220 */ /* 0x080fe20000400000 */
[C---:B------:R-:W-:Y:S01]  /*7f30*/  ISETP.GT.AND P2, PT, R3.reuse, 0x19, PT ;  /* 0x000000190300780c */ /* 0x040fe20003f44270 */
[----:B------:R-:W-:Y:S01]  /*7f40*/  @P0 STG.E desc[UR36][R6.64+0x24], R31 ;  /* 0x0000241f06000986 */ /* 0x000fe2000c101924 */
[----:B------:R-:W-:Y:S01]  /*7f50*/  ISETP.GT.AND P0, PT, R3, 0x18, PT ;  /* 0x000000180300780c */ /* 0x000fe20003f04270 */
[----:B------:R-:W-:Y:S01]  /*7f60*/  FMUL R57, R57, R155 ;  /* 0x0000009b39397220 */ /* 0x000fe20000400000 */
[----:B------:R-:W-:Y:S01]  /*7f70*/  F2FP.TF32.F32.PACK_B R9, R9 ;  /* 0x00000009ff09723e */ /* 0x000fe200024050ff */
[----:B------:R1:W-:Y:S01]  /*7f80*/  @P5 STG.E desc[UR36][R4.64+0x40], R13 ;  /* 0x0000400d04005986 */ /* 0x0003e2000c101924 */
[C---:B------:R-:W-:Y:S01]  /*7f90*/  ISETP.GT.AND P5, PT, R0.reuse, RZ, P0 ;  /* 0x000000ff0000720c */ /* 0x040fe200007a4270 */
[----:B------:R-:W-:Y:S01]  /*7fa0*/  FMUL R59, R59, R155 ;  /* 0x0000009b3b3b7220 */ /* 0x000fe20000400000 */
[----:B------:R-:W-:Y:S01]  /*7fb0*/  F2FP.TF32.F32.PACK_B R35, R35 ;  /* 0x00000023ff23723e */ /* 0x000fe200024050ff */
[----:B------:R-:W-:Y:S01]  /*7fc0*/  @P4 STG.E desc[UR36][R4.64+0x44], R33 ;  /* 0x0000442104004986 */ /* 0x000fe2000c101924 */
[----:B------:R-:W-:Y:S01]  /*7fd0*/  ISETP.GT.AND P4, PT, R0, 0x8, P3 ;  /* 0x000000080000780c */ /* 0x000fe20001f84270 */
[----:B0-----:R-:W-:Y:S01]  /*7fe0*/  FMUL R11, R36, R155 ;  /* 0x0000009b240b7220 */ /* 0x001fe20000400000 */
[----:B------:R-:W-:Y:S01]  /*7ff0*/  ISETP.GT.AND P3, PT, R0, RZ, P2 ;  /* 0x000000ff0000720c */ /* 0x000fe20001764270 */
[----:B------:R0:W-:Y:S01]  /*8000*/  @P1 STG.E desc[UR36][R6.64+0x40], R9 ;  /* 0x0000400906001986 */ /* 0x0001e2000c101924 */
[----:B------:R-:W-:Y:S01]  /*8010*/  F2FP.TF32.F32.PACK_B R37, R37 ;  /* 0x00000025ff25723e */ /* 0x000fe200024050ff */
[----:B------:R-:W-:Y:S01]  /*8020*/  FMUL R61, R61, R155 ;  /* 0x0000009b3d3d7220 */ /* 0x000fe20000400000 */
[----:B------:R-:W-:Y:S01]  /*8030*/  F2FP.TF32.F32.PACK_B R11, R11 ;  /* 0x0000000bff0b723e */ /* 0x000fe200024050ff */
[-C--:B-1----:R-:W-:Y:S01]  /*8040*/  FMUL R13, R40, R155.reuse ;  /* 0x0000009b280d7220 */ /* 0x082fe20000400000 */
[----:B------:R-:W-:Y:S01]  /*8050*/  ISETP.GT.AND P1, PT, R3, 0x20, PT ;  /* 0x000000200300780c */ /* 0x000fe20003f24270 */
[-C--:B------:R-:W-:Y:S01]  /*8060*/  FMUL R63, R63, R155.reuse ;  /* 0x0000009b3f3f7220 */ /* 0x080fe20000400000 */
[C---:B------:R-:W-:Y:S01]  /*8070*/  ISETP.GT.AND P0, PT, R0.reuse, 0x8, P0 ;  /* 0x000000080000780c */ /* 0x040fe20000704270 */
[----:B------:R-:W-:Y:S01]  /*8080*/  FMUL R65, R65, R155 ;  /* 0x0000009b41417220 */ /* 0x000fe20000400000 */
[----:B------:R-:W-:Y:S01]  /*8090*/  F2FP.TF32.F32.PACK_B R39, R39 ;  /* 0x00000027ff27723e */ /* 0x000fe200024050ff */
[----:B------:R-:W-:Y:S01]  /*80a0*/  @P4 STG.E desc[UR36][R6.64+0x44], R35 ;  /* 0x0000442306004986 */ /* 0x000fe2000c101924 */
[----:B------:R-:W-:Y:S01]  /*80b0*/  ISETP.GT.AND P4, PT, R0, 0x8, P2 ;  /* 0x000000080000780c */ /* 0x000fe20001784270 */
[-C--:B0-----:R-:W-:Y:S01]  /*80c0*/  FMUL R9, R38, R155.reuse ;  /* 0x0000009b26097220 */ /* 0x081fe20000400000 */
[----:B------:R-:W-:Y:S01]  /*80d0*/  ISETP.GT.AND P2, PT, R3, 0x21, PT ;  /* 0x000000210300780c */ /* 0x000fe20003f44270 */
[----:B------:R0:W-:Y:S01]  /*80e0*/  @P5 STG.E desc[UR36][R4.64+0x60], R11 ;  /* 0x0000600b04005986 */ /* 0x0001e2000c101924 */
[C---:B------:R-:W-:Y:S01]  /*80f0*/  ISETP.GT.AND P5, PT, R0.reuse, RZ, P1 ;  /* 0x000000ff0000720c */ /* 0x040fe20000fa4270 */
[----:B------:R-:W-:Y:S01]  /*8100*/  FMUL R67, R67, R155 ;  /* 0x0000009b43437220 */ /* 0x000fe20000400000 */
[----:B------:R-:W-:Y:S01]  /*8110*/  F2FP.TF32.F32.PACK_B R9, R9 ;  /* 0x00000009ff09723e */ /* 0x000fe200024050ff */
[----:B------:R-:W-:Y:S01]  /*8120*/  @P3 STG.E desc[UR36][R4.64+0x64], R37 ;  /* 0x0000642504003986 */ /* 0x000fe2000c101924 */
[C---:B------:R-:W-:Y:S01]  /*8130*/  ISETP.GT.AND P3, PT, R0.reuse, RZ, P2 ;  /* 0x000000ff0000720c */ /* 0x040fe20001764270 */
[----:B------:R-:W-:Y:S01]  /*8140*/  FMUL R69, R69, R155 ;  /* 0x0000009b45457220 */ /* 0x000fe20000400000 */
[----:B------:R-:W-:Y:S01]  /*8150*/  F2FP.TF32.F32.PACK_B R13, R13 ;  /* 0x0000000dff0d723e */ /* 0x000fe200024050ff */
[----:B------:R1:W-:Y:S01]  /*8160*/  @P0 STG.E desc[UR36][R6.64+0x60], R9 ;  /* 0x0000600906000986 */ /* 0x0003e2000c101924 */
[----:B------:R-:W-:Y:S01]  /*8170*/  F2FP.TF32.F32.PACK_B R41, R41 ;  /* 0x00000029ff29723e */ /* 0x000fe200024050ff */
[-C--:B------:R-:W-:Y:S01]  /*8180*/  FMUL R71, R71, R155.reuse ;  /* 0x0000009b47477220 */ /* 0x080fe20000400000 */
[C---:B------:R-:W-:Y:S01]  /*8190*/  ISETP.GT.AND P0, PT, R3.reuse, 0x28, PT ;  /* 0x000000280300780c */ /* 0x040fe20003f04270 */
[----:B------:R-:W-:Y:S01]  /*81a0*/  @P4 STG.E desc[UR36][R6.64+0x64], R39 ;  /* 0x0000642706004986 */ /* 0x000fe2000c101924 */
[----:B------:R-:W-:Y:S01]  /*81b0*/  ISETP.GT.AND P1, PT, R0, 0x8, P1 ;  /* 0x000000080000780c */ /* 0x000fe20000f24270 */
[-C--:B0-----:R-:W-:Y:S01]  /*81c0*/  FMUL R11, R44, R155.reuse ;  /* 0x0000009b2c0b7220 */ /* 0x081fe20000400000 */
[C---:B------:R-:W-:Y:S01]  /*81d0*/  ISETP.GT.AND P4, PT, R0.reuse, 0x8, P2 ;  /* 0x000000080000780c */ /* 0x040fe20001784270 */
[----:B------:R0:W-:Y:S01]  /*81e0*/  @P5 STG.E desc[UR36][R4.64+0x80], R13 ;  /* 0x0000800d04005986 */ /* 0x0001e2000c101924 */
[----:B------:R-:W-:Y:S01]  /*81f0*/  ISETP.GT.AND P2, PT, R3, 0x29, PT ;  /* 0x000000290300780c */ /* 0x000fe20003f44270 */
[-C--:B------:R-:W-:Y:S01]  /*8200*/  FMUL R73, R73, R155.reuse ;  /* 0x0000009b49497220 */ /* 0x080fe20000400000 */
[----:B------:R-:W-:Y:S01]  /*8210*/  ISETP.GT.AND P5, PT, R0, RZ, P0 ;  /* 0x000000ff0000720c */ /* 0x000fe200007a4270 */
[-C--:B-1----:R-:W-:Y:S01]  /*8220*/  FMUL R9, R42, R155.reuse ;  /* 0x0000009b2a097220 */ /* 0x082fe20000400000 */
[----:B------:R-:W-:Y:S01]  /*8230*/  @P3 STG.E desc[UR36][R4.64+0x84], R41 ;  /* 0x0000842904003986 */ /* 0x000fe2000c101924 */
[----:B------:R-:W-:Y:S01]  /*8240*/  ISETP.GT.AND P3, PT, R0, RZ, P2 ;  /* 0x000000ff0000720c */ /* 0x000fe20001764270 */
[----:B------:R-:W-:Y:S01]  /*8250*/  FMUL R75, R75, R155 ;  /* 0x0000009b4b4b7220 */ /* 0x000fe20000400000 */
[----:B------:R-:W-:Y:S01]  /*8260*/  F2FP.TF32.F32.PACK_B R43, R43 ;  /* 0x0000002bff2b723e */ /* 0x000fe200024050ff */
[----:B------:R-:W-:Y:S01]  /*8270*/  FMUL R77, R77, R155 ;  /* 0x0000009b4d4d7220 */ /* 0x000fe20000400000 */
[----:B------:R-:W-:Y:S01]  /*8280*/  F2FP.TF32.F32.PACK_B R9, R9 ;  /* 0x00000009ff09723e */ /* 0x000fe200024050ff */
[----:B------:R-:W-:Y:S01]  /*8290*/  FMUL R79, R79, R155 ;  /* 0x0000009b4f4f7220 */ /* 0x000fe20000400000 */
[----:B------:R-:W-:Y:S01]  /*82a0*/  F2FP.TF32.F32.PACK_B R11, R11 ;  /* 0x0000000bff0b723e */ /* 0x000fe200024050ff */
[----:B0-----:R-:W-:Y:S01]  /*82b0*/  FMUL R13, R48, R155 ;  /* 0x0000009b300d7220 */ /* 0x001fe20000400000 */
[----:B------:R-:W-:Y:S01]  /*82c0*/  F2FP.TF32.F32.PACK_B R45, R45 ;  /* 0x0000002dff2d723e */ /* 0x000fe200024050ff */
[----:B------:R0:W-:Y:S01]  /*82d0*/  @P1 STG.E desc[UR36][R6.64+0x80], R9 ;  /* 0x0000800906001986 */ /* 0x0001e2000c101924 */
[----:B------:R-:W-:Y:S01]  /*82e0*/  ISETP.GT.AND P1, PT, R3, 0x30, PT ;  /* 0x000000300300780c */ /* 0x000fe20003f24270 */
[-C--:B------:R-:W-:Y:S01]  /*82f0*/  FMUL R81, R81, R155.reuse ;  /* 0x0000009b51517220 */ /* 0x080fe20000400000 */
[C---:B------:R-:W-:Y:S01]  /*8300*/  ISETP.GT.AND P0, PT, R0.reuse, 0x8, P0 ;  /* 0x000000080000780c */ /* 0x040fe20000704270 */
[----:B------:R-:W-:Y:S01]  /*8310*/  @P4 STG.E desc[UR36][R6.64+0x84], R43 ;  /* 0x0000842b06004986 */ /* 0x000fe2000c101924 */
[C---:B------:R-:W-:Y:S01]  /*8320*/  ISETP.GT.AND P4, PT, R0.reuse, 0x8, P2 ;  /* 0x000000080000780c */ /* 0x040fe20001784270 */
[-C--:B------:R-:W-:Y:S01]  /*8330*/  FMUL R83, R83, R155.reuse ;  /* 0x0000009b53537220 */ /* 0x080fe20000400000 */
[----:B------:R-:W-:Y:S01]  /*8340*/  ISETP.GT.AND P2, PT, R3, 0x31, PT ;  /* 0x000000310300780c */ /* 0x000fe20003f44270 */
[----:B------:R1:W-:Y:S01]  /*8350*/  @P5 STG.E desc[UR36][R4.64+0xa0], R11 ;  /* 0x0000a00b04005986 */ /* 0x0003e2000c101924 */
[----:B------:R-:W-:Y:S01]  /*8360*/  ISETP.GT.AND P5, PT, R0, RZ, P1 ;  /* 0x000000ff0000720c */ /* 0x000fe20000fa4270 */
[----:B------:R-:W-:Y:S01]  /*8370*/  FMUL R85, R85, R155 ;  /* 0x0000009b55557220 */ /* 0x000fe20000400000 */
[----:B------:R-:W-:Y:S01]  /*8380*/  F2FP.TF32.F32.PACK_B R47, R47 ;  /* 0x0000002fff2f723e */ /* 0x000fe200024050ff */
[-C--:B0-----:R-:W-:Y:S01]  /*8390*/  FMUL R9, R46, R155.reuse ;  /* 0x0000009b2e097220 */ /* 0x081fe20000400000 */
        /* <DEDUP_REMOVED lines=8> */
[-C--:B-1----:R-:W-:Y:S01]  /*8420*/  FMUL R11, R52, R155.reuse ;  /* 0x0000009b340b7220 */ /* 0x082fe20000400000 */
[C---:B------:R-:W-:Y:S01]  /*8430*/  ISETP.GT.AND P1, PT, R0.reuse, 0x8, P1 ;  /* 0x000000080000780c */ /* 0x040fe20000f24270 */
[----:B------:R0:W-:Y:S01]  /*8440*/  @P0 STG.E desc[UR36][R6.64+0xa0], R9 ;  /* 0x0000a00906000986 */ /* 0x0001e2000c101924 */
[----:B------:R-:W-:Y:S01]  /*8450*/  ISETP.GT.AND P0, PT, R3, 0x38, PT ;  /* 0x000000380300780c */ /* 0x000fe20003f04270 */
[----:B------:R-:W-:Y:S01]  /*8460*/  FMUL R93, R93, R155 ;  /* 0x0000009b5d5d7220 */ /* 0x000fe20000400000 */
[----:B------:R-:W-:Y:S01]  /*8470*/  F2FP.TF32.F32.PACK_B R51, R51 ;  /* 0x00000033ff33723e */ /* 0x000fe200024050ff */
        /* <DEDUP_REMOVED lines=10> */
[C---:B------:R-:W-:Y:S01]  /*8520*/  ISETP.GT.AND P3, PT, R0.reuse, RZ, P2 ;  /* 0x000000ff0000720c */ /* 0x040fe20001764270 */
[----:B------:R-:W-:Y:S01]  /*8530*/  FMUL R99, R99, R155 ;  /* 0x0000009b63637220 */ /* 0x000fe20000400000 */
[----:B------:R-:W-:Y:S01]  /*8540*/  F2FP.TF32.F32.PACK_B R53, R53 ;  /* 0x00000035ff35723e */ /* 0x000fe200024050ff */
[----:B------:R-:W-:Y:S01]  /*8550*/  FMUL R101, R101, R155 ;  /* 0x0000009b65657220 */ /* 0x000fe20000400000 */
[----:B------:R-:W-:Y:S01]  /*8560*/  F2FP.TF32.F32.PACK_B R9, R9 ;  /* 0x00000009ff09723e */ /* 0x000fe200024050ff */
[-C--:B------:R-:W-:Y:S01]  /*8570*/  FMUL R103, R103, R155.reuse ;  /* 0x0000009b67677220 */ /* 0x080fe20000400000 */
[----:B------:R-:W-:Y:S01]  /*8580*/  ISETP.GT.AND P0, PT, R0, 0x8, P0 ;  /* 0x000000080000780c */ /* 0x000fe20000704270 */
[----:B-1----:R-:W-:Y:S01]  /*8590*/  FMUL R13, R56, R155 ;  /* 0x0000009b380d7220 */ /* 0x002fe20000400000 */
[----:B------:R-:W-:Y:S01]  /*85a0*/  F2FP.TF32.F32.PACK_B R55, R55 ;  /* 0x00000037ff37723e */ /* 0x000fe200024050ff */
        /* <DEDUP_REMOVED lines=15> */
[-C--:B------:R-:W-:Y:S01]  /*86a0*/  FMUL R111, R111, R155.reuse ;  /* 0x0000009b6f6f7220 */ /* 0x080fe20000400000 */
[----:B------:R-:W-:Y:S01]  /*86b0*/  ISETP.GT.AND P1, PT, R0, 0x8, P1 ;  /* 0x000000080000780c */ /* 0x000fe20000f24270 */
[----:B------:R-:W-:Y:S01]  /*86c0*/  FMUL R113, R113, R155 ;  /* 0x0000009b71717220 */ /* 0x000fe20000400000 */
[----:B------:R-:W-:Y:S01]  /*86d0*/  F2FP.TF32.F32.PACK_B R9, R9 ;  /* 0x00000009ff09723e */ /* 0x000fe200024050ff */
[-C--:B------:R-:W-:Y:S01]  /*86e0*/  FMUL R115, R115, R155.reuse ;  /* 0x0000009b73737220 */ /* 0x080fe20000400000 */
[----:B-1----:R-:W-:Y:S01]  /*86f0*/  FMUL R11, R60, R155 ;  /* 0x0000009b3c0b7220 */ /* 0x002fe20000400000 */
[----:B------:R-:W-:Y:S01]  /*8700*/  F2FP.TF32.F32.PACK_B R59, R59 ;  /* 0x0000003bff3b723e */ /* 0x000fe200024050ff */
[-C--:B------:R-:W-:Y:S01]  /*8710*/  FMUL R117, R117, R155.reuse ;  /* 0x0000009b75757220 */ /* 0x080fe20000400000 */
        /* <DEDUP_REMOVED lines=58> */
[----:B0-----:R-:W-:Y:S01]  /*8ac0*/  FMUL R9, R66, R155 ;  /* 0x0000009b42097220 */ /* 0x001fe20000400000 */
[----:B------:R-:W-:Y:S01]  /*8ad0*/  @P3 STG.E desc[UR36][R4.64+0x144], R65 ;  /* 0x0001444104003986 */ /* 0x000fe2000c101924 */
[----:B------:R-:W-:-:S02]  /*8ae0*/  ISETP.GT.AND P3, PT, R0, RZ, P2 ;  /* 0x000000ff0000720c */ /* 0x000fc40001764270 */
[----:B------:R-:W-:Y:S02]  /*8af0*/  ISETP.GT.AND P0, PT, R0, 0x8, P0 ;  /* 0x000000080000780c */ /* 0x000fe40000704270 */
[----:B------:R-:W-:Y:S01]  /*8b00*/  F2FP.TF32.F32.PACK_B R9, R9 ;  /* 0x00000009ff09723e */ /* 0x000fe200024050ff */
[----:B-1----:R-:W-:Y:S01]  /*8b10*/  FMUL R13, R72, R155 ;  /* 0x0000009b480d7220 */ /* 0x002fe20000400000 */
[----:B------:R-:W-:-:S03]  /*8b20*/  F2FP.TF32.F32.PACK_B R71, R71 ;  /* 0x00000047ff47723e */ /* 0x000fc600024050ff */
[----:B------:R0:W-:Y:S01]  /*8b30*/  @P1 STG.E desc[UR36][R6.64+0x140], R9 ;  /* 0x0001400906001986 */ /* 0x0001e2000c101924 */
[C---:B------:R-:W-:Y:S02]  /*8b40*/  ISETP.GT.AND P1, PT, R3.reuse, 0x60, PT ;  /* 0x000000600300780c */ /* 0x040fe40003f24270 */
[----:B------:R-:W-:Y:S01]  /*8b50*/  F2FP.TF32.F32.PACK_B R13, R13 ;  /* 0x0000000dff0d723e */ /* 0x000fe200024050ff */
[----:B------:R-:W-:Y:S01]  /*8b60*/  @P4 STG.E desc[UR36][R6.64+0x144], R67 ;  /* 0x0001444306004986 */ /* 0x000fe2000c101924 */
[C---:B------:R-:W-:Y:S02]  /*8b70*/  ISETP.GT.AND P4, PT, R0.reuse, 0x8, P2 ;  /* 0x000000080000780c */ /* 0x040fe40001784270 */
[----:B------:R-:W-:Y:S01]  /*8b80*/  ISETP.GT.AND P2, PT, R3, 0x61, PT ;  /* 0x000000610300780c */ /* 0x000fe20003f44270 */
[----:B------:R1:W-:Y:S01]  /*8b90*/  @P5 STG.E desc[UR36][R4.64+0x160], R11 ;  /* 0x0001600b04005986 */ /* 0x0003e2000c101924 */
[----:B------:R-:W-:Y:S02]  /*8ba0*/  ISETP.GT.AND P5, PT, R0, RZ, P1 ;  /* 0x000000ff0000720c */ /* 0x000fe40000fa4270 */
        /* <DEDUP_REMOVED lines=257> */
[----:B------:R-:W-:Y:S01]  /*9bc0*/  @P3 STG.E desc[UR36][R4.64+0x364], R133 ;  /* 0x0003648504003986 */ /* 0x000fe2000c101924 */
[----:B0-----:R-:W-:Y:S01]  /*9bd0*/  FMUL R9, R134, R155 ;  /* 0x0000009b86097220 */ /* 0x001fe20000400000 */
[----:B------:R-:W-:-:S02]  /*9be0*/  ISETP.GT.AND P3, PT, R0, RZ, P2 ;  /* 0x000000ff0000720c */ /* 0x000fc40001764270 */
[----:B------:R-:W-:Y:S02]  /*9bf0*/  ISETP.GT.AND P1, PT, R0, 0x8, P1 ;  /* 0x000000080000780c */ /* 0x000fe40000f24270 */
[----:B------:R-:W-:Y:S01]  /*9c00*/  F2FP.TF32.F32.PACK_B R9, R9 ;  /* 0x00000009ff09723e */ /* 0x000fe200024050ff */
[----:B-1----:R-:W-:Y:S01]  /*9c10*/  FMUL R11, R140, R155 ;  /* 0x0000009b8c0b7220 */ /* 0x002fe20000400000 */
[----:B------:R-:W-:-:S03]  /*9c20*/  F2FP.TF32.F32.PACK_B R139, R139 ;  /* 0x0000008bff8b723e */ /* 0x000fc600024050ff */
[----:B------:R0:W-:Y:S01]  /*9c30*/  @P0 STG.E desc[UR36][R6.64+0x360], R9 ;  /* 0x0003600906000986 */ /* 0x0001e2000c101924 */
[----:B------:R-:W-:Y:S02]  /*9c40*/  F2FP.TF32.F32.PACK_B R141, R141 ;  /* 0x0000008dff8d723e */ /* 0x000fe400024050ff */
[----:B------:R-:W-:Y:S01]  /*9c50*/  F2FP.TF32.F32.PACK_B R11, R11 ;  /* 0x0000000bff0b723e */ /* 0x000fe200024050ff */
[----:B------:R-:W-:Y:S01]  /*9c60*/  @P4 STG.E desc[UR36][R6.64+0x364], R135 ;  /* 0x0003648706004986 */ /* 0x000fe2000c101924 */
[C---:B------:R-:W-:Y:S02]  /*9c70*/  ISETP.GT.AND P4, PT, R3.reuse, 0xe8, PT ;  /* 0x000000e80300780c */ /* 0x040fe40003f84270 */
[----:B------:R-:W-:Y:S01]  /*9c80*/  F2FP.TF32.F32.PACK_B R143, R143 ;  /* 0x0000008fff8f723e */ /* 0x000fe200024050ff */
[----:B------:R1:W-:Y:S01]  /*9c90*/  @P5 STG.E desc[UR36][R4.64+0x380], R13 ;  /* 0x0003800d04005986 */ /* 0x0003e2000c101924 */
[----:B------:R-:W-:Y:S02]  /*9ca0*/  ISETP.GT.AND P5, PT, R3, 0xe9, PT ;  /* 0x000000e90300780c */ /* 0x000fe40003fa4270 */
[----:B------:R-:W-:Y:S01]  /*9cb0*/  F2FP.TF32.F32.PACK_B R145, R145 ;  /* 0x00000091ff91723e */ /* 0x000fe200024050ff */
[----:B------:R-:W-:Y:S01]  /*9cc0*/  @P3 STG.E desc[UR36][R4.64+0x384], R137 ;  /* 0x0003848904003986 */ /* 0x000fe2000c101924 */
[----:B------:R-:W-:Y:S01]  /*9cd0*/  ISETP.GT.AND P3, PT, R0, 0x8, P2 ;  /* 0x000000080000780c */ /* 0x000fe20001764270 */
[----:B0-----:R-:W-:Y:S01]  /*9ce0*/  FMUL R9, R138, R155 ;  /* 0x0000009b8a097220 */ /* 0x001fe20000400000 */
[----:B------:R-:W-:-:S02]  /*9cf0*/  ISETP.GT.AND P2, PT, R0, RZ, P4 ;  /* 0x000000ff0000720c */ /* 0x000fc40002744270 */
[C---:B------:R-:W-:Y:S02]  /*9d00*/  ISETP.GT.AND P0, PT, R0.reuse, RZ, P5 ;  /* 0x000000ff0000720c */ /* 0x040fe40002f04270 */
[----:B------:R-:W-:Y:S01]  /*9d10*/  ISETP.GT.AND P4, PT, R0, 0x8, P4 ;  /* 0x000000080000780c */ /* 0x000fe20002784270 */
[----:B-1----:R-:W-:Y:S01]  /*9d20*/  FMUL R13, R142, R155 ;  /* 0x0000009b8e0d7220 */ /* 0x002fe20000400000 */
[----:B------:R-:W-:Y:S02]  /*9d30*/  ISETP.GT.AND P5, PT, R0, 0x8, P5 ;  /* 0x000000080000780c */ /* 0x000fe40002fa4270 */
[----:B------:R-:W-:Y:S02]  /*9d40*/  F2FP.TF32.F32.PACK_B R9, R9 ;  /* 0x00000009ff09723e */ /* 0x000fe400024050ff */
[----:B------:R-:W-:Y:S02]  /*9d50*/  F2FP.TF32.F32.PACK_B R13, R13 ;  /* 0x0000000dff0d723e */ /* 0x000fe400024050ff */
[----:B------:R-:W-:Y:S01]  /*9d60*/  F2FP.TF32.F32.PACK_B R147, R147 ;  /* 0x00000093ff93723e */ /* 0x000fe200024050ff */
[----:B------:R0:W-:Y:S01]  /*9d70*/  @P1 STG.E desc[UR36][R6.64+0x380], R9 ;  /* 0x0003800906001986 */ /* 0x0001e2000c101924 */
[----:B------:R-:W-:-:S02]  /*9d80*/  ISETP.GT.AND P1, PT, R3, 0xf8, PT ;  /* 0x000000f80300780c */ /* 0x000fc40003f24270 */
[----:B------:R-:W-:Y:S01]  /*9d90*/  F2FP.TF32.F32.PACK_B R149, R149 ;  /* 0x00000095ff95723e */ /* 0x000fe200024050ff */
[----:B------:R-:W-:Y:S01]  /*9da0*/  @P3 STG.E desc[UR36][R6.64+0x384], R139 ;  /* 0x0003848b06003986 */ /* 0x000fe2000c101924 */
[C---:B------:R-:W-:Y:S02]  /*9db0*/  ISETP.GT.AND P3, PT, R3.reuse, 0xf0, PT ;  /* 0x000000f00300780c */ /* 0x040fe40003f64270 */
[----:B------:R-:W-:Y:S01]  /*9dc0*/  F2FP.TF32.F32.PACK_B R151, R151 ;  /* 0x00000097ff97723e */ /* 0x000fe200024050ff */
[----:B------:R1:W-:Y:S01]  /*9dd0*/  @P2 STG.E desc[UR36][R4.64+0x3a0], R11 ;  /* 0x0003a00b04002986 */ /* 0x0003e2000c101924 */
[----:B------:R-:W-:-:S03]  /*9de0*/  ISETP.GT.AND P2, PT, R3, 0xf1, PT ;  /* 0x000000f10300780c */ /* 0x000fc60003f44270 */
[----:B------:R-:W-:Y:S01]  /*9df0*/  @P0 STG.E desc[UR36][R4.64+0x3a4], R141 ;  /* 0x0003a48d04000986 */ /* 0x000fe2000c101924 */
[----:B------:R-:W-:Y:S01]  /*9e00*/  ISETP.GT.AND P0, PT, R3, 0xf9, PT ;  /* 0x000000f90300780c */ /* 0x000fe20003f04270 */
[-C--:B------:R-:W-:Y:S01]  /*9e10*/  FMUL R3, R144, R155.reuse ;  /* 0x0000009b90037220 */ /* 0x080fe20000400000 */
[----:B0-----:R-:W-:Y:S01]  /*9e20*/  FMUL R9, R146, R155 ;  /* 0x0000009b92097220 */ /* 0x001fe20000400000 */
[----:B------:R0:W-:Y:S01]  /*9e30*/  @P4 STG.E desc[UR36][R6.64+0x3a0], R13 ;  /* 0x0003a00d06004986 */ /* 0x0001e2000c101924 */
[C---:B------:R-:W-:Y:S02]  /*9e40*/  ISETP.GT.AND P4, PT, R0.reuse, RZ, P2 ;  /* 0x000000ff0000720c */ /* 0x040fe40001784270 */
[----:B------:R-:W-:Y:S01]  /*9e50*/  F2FP.TF32.F32.PACK_B R3, R3 ;  /* 0x00000003ff03723e */ /* 0x000fe200024050ff */
[----:B------:R-:W-:Y:S01]  /*9e60*/  @P5 STG.E desc[UR36][R6.64+0x3a4], R143 ;  /* 0x0003a48f06005986 */ /* 0x000fe2000c101924 */
[----:B------:R-:W-:Y:S01]  /*9e70*/  ISETP.GT.AND P5, PT, R0, RZ, P3 ;  /* 0x000000ff0000720c */ /* 0x000fe20001fa4270 */
[----:B-1----:R-:W-:Y:S01]  /*9e80*/  FMUL R11, R148, R155 ;  /* 0x0000009b940b7220 */ /* 0x002fe20000400000 */
[----:B------:R-:W-:-:S02]  /*9e90*/  ISETP.GT.AND P3, PT, R0, 0x8, P3 ;  /* 0x000000080000780c */ /* 0x000fc40001f64270 */
[----:B------:R-:W-:Y:S02]  /*9ea0*/  ISETP.GT.AND P2, PT, R0, 0x8, P2 ;  /* 0x000000080000780c */ /* 0x000fe40001744270 */
[----:B------:R-:W-:Y:S01]  /*9eb0*/  F2FP.TF32.F32.PACK_B R9, R9 ;  /* 0x00000009ff09723e */ /* 0x000fe200024050ff */
[----:B0-----:R-:W-:Y:S01]  /*9ec0*/  FMUL R13, R150, R155 ;  /* 0x0000009b960d7220 */ /* 0x001fe20000400000 */
[----:B------:R-:W-:-:S04]  /*9ed0*/  F2FP.TF32.F32.PACK_B R11, R11 ;  /* 0x0000000bff0b723e */ /* 0x000fc800024050ff */
[----:B------:R-:W-:Y:S01]  /*9ee0*/  F2FP.TF32.F32.PACK_B R13, R13 ;  /* 0x0000000dff0d723e */ /* 0x000fe200024050ff */
[----:B------:R-:W-:Y:S01]  /*9ef0*/  @P5 STG.E desc[UR36][R4.64+0x3c0], R3 ;  /* 0x0003c00304005986 */ /* 0x000fe2000c101924 */
[C---:B------:R-:W-:Y:S02]  /*9f00*/  ISETP.GT.AND P5, PT, R0.reuse, RZ, P1 ;  /* 0x000000ff0000720c */ /* 0x040fe40000fa4270 */
[C---:B------:R-:W-:Y:S01]  /*9f10*/  ISETP.GT.AND P1, PT, R0.reuse, 0x8, P1 ;  /* 0x000000080000780c */ /* 0x040fe20000f24270 */
[----:B------:R-:W-:Y:S01]  /*9f20*/  @P4 STG.E desc[UR36][R4.64+0x3c4], R145 ;  /* 0x0003c49104004986 */ /* 0x000fe2000c101924 */
[C---:B------:R-:W-:Y:S02]  /*9f30*/  ISETP.GT.AND P4, PT, R0.reuse, RZ, P0 ;  /* 0x000000ff0000720c */ /* 0x040fe40000784270 */
[----:B------:R-:W-:Y:S01]  /*9f40*/  ISETP.GT.AND P0, PT, R0, 0x8, P0 ;  /* 0x000000080000780c */ /* 0x000fe20000704270 */
[----:B------:R-:W-:Y:S04]  /*9f50*/  @P3 STG.E desc[UR36][R6.64+0x3c0], R9 ;  /* 0x0003c00906003986 */ /* 0x000fe8000c101924 */
[----:B------:R-:W-:Y:S04]  /*9f60*/  @P2 STG.E desc[UR36][R6.64+0x3c4], R147 ;  /* 0x0003c49306002986 */ /* 0x000fe8000c101924 */
[----:B------:R-:W-:Y:S04]  /*9f70*/  @P5 STG.E desc[UR36][R4.64+0x3e0], R11 ;  /* 0x0003e00b04005986 */ /* 0x000fe8000c101924 */
[----:B------:R0:W-:Y:S02]  /*9f80*/  @P4 STG.E desc[UR36][R4.64+0x3e4], R149 ;  /* 0x0003e49504004986 */ /* 0x0001e4000c101924 */
[----:B0-----:R-:W-:-:S02]  /*9f90*/  @P1 IMAD.MOV.U32 R4, RZ, RZ, R6 ;  /* 0x000000ffff041224 */ /* 0x001fc400078e0006 */
[----:B------:R-:W-:-:S05]  /*9fa0*/  @P1 IMAD.MOV.U32 R5, RZ, RZ, R7 ;  /* 0x000000ffff051224 */ /* 0x000fca00078e0007 */
[----:B------:R0:W-:Y:S04]  /*9fb0*/  @P1 STG.E desc[UR36][R4.64+0x3e0], R13 ;  /* 0x0003e00d04001986 */ /* 0x0001e8000c101924 */
[----:B------:R0:W-:Y:S02]  /*9fc0*/  @P0 STG.E desc[UR36][R6.64+0x3e4], R151 ;  /* 0x0003e49706000986 */ /* 0x0001e4000c101924 */
.L_x_286:
[----:B------:R-:W-:Y:S05]  /*9fd0*/  BSYNC B0 ;  /* 0x0000000000007941 */ /* 0x000fea0003800000 */
.L_x_32:
[----:B------:R-:W-:Y:S01]  /*9fe0*/  ULDC UR4, c[0x0][0xc] ;  /* 0x0000030000047ab9 */ /* 0x000fe20000000800 */
[----:B------:R-:W-:Y:S01]  /*9ff0*/  ULDC UR5, c[0x0][0x10] ;  /* 0x0000040000057ab9 */ /* 0x000fe20000000800 */
[----:B0-----:R-:W0:Y:S01]  /*a000*/  LDC R3, c[0x0][0x14] ;  /* 0x00000500ff037b82 */ /* 0x001e220000000800 */
[----:B------:R-:W-:Y:S01]  /*a010*/  UIMAD.WIDE.U32 UR4, UR4, UR5, URZ ;  /* 0x00000005040472a5 */ /* 0x000fe2000f8e003f */
[----:B------:R-:W-:Y:S01]  /*a020*/  PRMT R0, RZ, 0x7610, R0 ;  /* 0x00007610ff007816 */ /* 0x000fe20000000000 */
[----:B------:R-:W-:Y:S02]  /*a030*/  IMAD.MOV.U32 R153, RZ, RZ, -0x1 ;  /* 0xffffffffff997424 */ /* 0x000fe400078e00ff */
[----:B------:R-:W-:Y:S02]  /*a040*/  IMAD.MOV.U32 R23, RZ, RZ, -0x1 ;  /* 0xffffffffff177424 */ /* 0x000fe400078e00ff */
[----:B0-----:R-:W-:-:S04]  /*a050*/  IMAD.WIDE.U32 R16, R3, UR4, R16 ;  /* 0x0000000403107c25 */ /* 0x001fc8000f8e0010 */
[----:B------:R-:W-:Y:S01]  /*a060*/  IMAD R3, R3, UR5, RZ ;  /* 0x0000000503037c24 */ /* 0x000fe2000f8e02ff */
[----:B------:R-:W-:Y:S02]  /*a070*/  ULDC.64 UR4, c[0x0][0x650] ;  /* 0x0001940000047ab9 */ /* 0x000fe40000000a00 */
[----:B------:R-:W-:Y:S01]  /*a080*/  ISETP.GE.U32.AND P0, PT, R16, UR4, PT ;  /* 0x0000000410007c0c */ /* 0x000fe2000bf06070 */
[----:B------:R-:W-:-:S05]  /*a090*/  IMAD.IADD R17, R17, 0x1, R3 ;  /* 0x0000000111117824 */ /* 0x000fca00078e0203 */
[----:B------:R-:W-:-:S13]  /*a0a0*/  ISETP.GE.U32.AND.EX P0, PT, R17, UR5, PT, P0 ;  /* 0x0000000511007c0c */ /* 0x000fda000bf06100 */
[----:B------:R-:W-:Y:S05]  /*a0b0*/  @P0 BRA `(.L_x_287) ;  /* 0x0000000400640947 */ /* 0x000fea0003800000 */
[----:B------:R-:W0:Y:S01]  /*a0c0*/  S2R R12, SR_CTAID.X ;  /* 0x00000000000c7919 */ /* 0x000e220000002500 */
[----:B---3--:R-:W3:Y:S01]  /*a0d0*/  LDC.64 R10, c[0x0][0x628] ;  /* 0x00018a00ff0a7b82 */ /* 0x008ee20000000a00 */
[----:B------:R-:W-:Y:S01]  /*a0e0*/  ULDC UR4, c[0x0][0x150] ;  /* 0x0000540000047ab9 */ /* 0x000fe20000000800 */
[----:B-12-4-:R-:W-:Y:S01]  /*a0f0*/  IMAD.MOV.U32 R8, RZ, RZ, R16 ;  /* 0x000000ffff087224 */ /* 0x016fe200078e0010 */
[----:B-----5:R-:W1:Y:S01]  /*a100*/  S2R R24, SR_CTAID.Y ;  /* 0x0000000000187919 */ /* 0x020e620000002600 */
[----:B------:R-:W-:-:S04]  /*a110*/  IMAD.MOV.U32 R9, RZ, RZ, R17 ;  /* 0x000000ffff097224 */ /* 0x000fc800078e0011 */
[----:B------:R-:W2:Y:S08]  /*a120*/  LDC R21, c[0x0][0x144] ;  /* 0x00005100ff157b82 */ /* 0x000eb00000000800 */
[----:B------:R-:W4:Y:S08]  /*a130*/  LDC R0, c[0x0][0x630] ;  /* 0x00018c00ff007b82 */ /* 0x000f300000000800 */
[----:B------:R-:W1:Y:S01]  /*a140*/  LDC.64 R14, c[0x0][0x620] ;  /* 0x00018800ff0e7b82 */ /* 0x000e620000000a00 */
[----:B---3--:R-:W-:-:S04]  /*a150*/  ISETP.NE.U32.AND P0, PT, R10, RZ, PT ;  /* 0x000000ff0a00720c */ /* 0x008fc80003f05070 */
[----:B------:R-:W-:Y:S02]  /*a160*/  ISETP.NE.AND.EX P0, PT, R11, RZ, PT, P0 ;  /* 0x000000ff0b00720c */ /* 0x000fe40003f05300 */
[----:B0-----:R-:W-:-:S05]  /*a170*/  I2FP.F32.U32 R3, R12 ;  /* 0x0000000c00037245 */ /* 0x001fca0000201000 */
[----:B------:R-:W-:-:S04]  /*a180*/  FMUL R3, R3, UR4 ;  /* 0x0000000403037c20 */ /* 0x000fc80008400000 */
[----:B------:R0:W3:Y:S02]  /*a190*/  F2I.U32.TRUNC.NTZ R20, R3 ;  /* 0x0000000300147305 */ /* 0x0000e4000020f000 */
[----:B--2-4-:R-:W-:Y:S05]  /*a1a0*/  @!P0 BRA `(.L_x_288) ;  /* 0x0000000000288947 */ /* 0x014fea0003800000 */
[----:B0-----:R-:W0:Y:S02]  /*a1b0*/  LDC R3, c[0x0][0x634] ;  /* 0x00018d00ff037b82 */ /* 0x001e240000000800 */
        /* <DEDUP_REMOVED lines=9> */
.L_x_288:
[----:B------:R-:W2:Y:S01]  /*a250*/  LDC.64 R28, c[0x0][0x640] ;  /* 0x00019000ff1c7b82 */ /* 0x000ea20000000a00 */
[-CC-:B------:R-:W-:Y:S01]  /*a260*/  SHF.R.U64 R23, R8, R0.reuse, R9.reuse ;  /* 0x0000000008177219 */ /* 0x180fe20000001209 */
[----:B---3--:R-:W-:Y:S01]  /*a270*/  IMAD.MOV R20, RZ, RZ, -R20 ;  /* 0x000000ffff147224 */ /* 0x008fe200078e0a14 */
[----:B------:R-:W-:Y:S01]  /*a280*/  SHF.R.U32.HI R0, RZ, R0, R9 ;  /* 0x00000000ff007219 */ /* 0x000fe20000011609 */
[----:B------:R-:W-:Y:S01]  /*a290*/  ULDC UR4, c[0x0][0x154] ;  /* 0x0000550000047ab9 */ /* 0x000fe20000000800 */
[----:B0-----:R-:W-:Y:S01]  /*a2a0*/  IADD3 R3, P0, RZ, -R23, RZ ;  /* 0x80000017ff037210 */ /* 0x001fe20007f1e0ff */
[----:B------:R-:W-:Y:S02]  /*a2b0*/  IMAD R21, R21, R20, R12 ;  /* 0x0000001415157224 */ /* 0x000fe400078e020c */
[----:B------:R-:W0:Y:S01]  /*a2c0*/  LDC R6, c[0x0][0x618] ;  /* 0x00018600ff067b82 */ /* 0x000e220000000800 */
[----:B------:R-:W-:Y:S02]  /*a2d0*/  IMAD.MOV.U32 R7, RZ, RZ, 0x1 ;  /* 0x00000001ff077424 */ /* 0x000fe400078e00ff */
[----:B------:R-:W-:-:S04]  /*a2e0*/  IMAD.X R5, RZ, RZ, ~R0, P0 ;  /* 0x000000ffff057224 */ /* 0x000fc800000e0e00 */
[-C--:B-1----:R-:W-:Y:S01]  /*a2f0*/  IMAD R0, R5, R14.reuse, RZ ;  /* 0x0000000e05007224 */ /* 0x082fe200078e02ff */
[----:B------:R-:W1:Y:S01]  /*a300*/  LDC R8, c[0x0][0x608] ;  /* 0x00018200ff087b82 */ /* 0x000e620000000800 */
[----:B------:R-:W-:-:S04]  /*a310*/  IMAD.WIDE.U32 R4, R3, R14, R16 ;  /* 0x0000000e03047225 */ /* 0x000fc800078e0010 */
[----:B------:R-:W-:Y:S01]  /*a320*/  IMAD R3, R3, R15, R0 ;  /* 0x0000000f03037224 */ /* 0x000fe200078e0200 */
[----:B------:R-:W-:Y:S02]  /*a330*/  I2FP.F32.U32 R0, R24 ;  /* 0x0000001800007245 */ /* 0x000fe40000201000 */
[----:B------:R-:W3:Y:S01]  /*a340*/  LDC R26, c[0x0][0x658] ;  /* 0x00019600ff1a7b82 */ /* 0x000ee20000000800 */
[----:B------:R-:W-:Y:S01]  /*a350*/  IMAD.IADD R3, R5, 0x1, R3 ;  /* 0x0000000105037824 */ /* 0x000fe200078e0203 */
[----:B--2---:R-:W-:Y:S01]  /*a360*/  ISETP.NE.U32.AND P0, PT, R28, RZ, PT ;  /* 0x000000ff1c00720c */ /* 0x004fe20003f05070 */
[----:B------:R-:W-:Y:S01]  /*a370*/  FMUL R0, R0, UR4 ;  /* 0x0000000400007c20 */ /* 0x000fe20008400000 */
[----:B------:R-:W-:Y:S02]  /*a380*/  IMAD.MOV.U32 R5, RZ, RZ, -0x1 ;  /* 0xffffffffff057424 */ /* 0x000fe400078e00ff */
[----:B------:R-:W-:Y:S01]  /*a390*/  ISETP.NE.AND.EX P0, PT, R29, RZ, PT, P0 ;  /* 0x000000ff1d00720c */ /* 0x000fe20003f05300 */
[----:B------:R2:W4:Y:S01]  /*a3a0*/  F2I.U32.TRUNC.NTZ R13, R0 ;  /* 0x00000000000d7305 */ /* 0x000522000020f000 */
[----:B------:R-:W2:Y:S01]  /*a3b0*/  LDC R15, c[0x0][0x148] ;  /* 0x00005200ff0f7b82 */ /* 0x000ea20000000800 */
[----:B0-----:R-:W-:-:S02]  /*a3c0*/  SHF.R.U64 R12, R4, R6, R3 ;  /* 0x00000006040c7219 */ /* 0x001fc40000001203 */
[----:B------:R-:W-:-:S05]  /*a3d0*/  SHF.R.U32.HI R3, RZ, R6, R3 ;  /* 0x00000006ff037219 */ /* 0x000fca0000011603 */
[----:B------:R-:W0:Y:S01]  /*a3e0*/  LDC R20, c[0x0][0x600] ;  /* 0x00018000ff147b82 */ /* 0x000e220000000800 */
[-CC-:B-1----:R-:W-:Y:S02]  /*a3f0*/  SHF.R.U64 R10, R12, R8.reuse, R3.reuse ;  /* 0x000000080c0a7219 */ /* 0x182fe40000001203 */
[----:B------:R-:W-:-:S05]  /*a400*/  SHF.R.U32.HI R3, RZ, R8, R3 ;  /* 0x00000008ff037219 */ /* 0x000fca0000011603 */
[----:B------:R-:W1:Y:S01]  /*a410*/  LDC R27, c[0x0][0x648] ;  /* 0x00019200ff1b7b82 */ /* 0x000e620000000800 */
[-C--:B---3--:R-:W-:Y:S02]  /*a420*/  SHF.L.U32 R4, R5, R26.reuse, RZ ;  /* 0x0000001a05047219 */ /* 0x088fe400000006ff */
[--C-:B------:R-:W-:Y:S02]  /*a430*/  SHF.R.U64 R14, R10, R26, R3.reuse ;  /* 0x0000001a0a0e7219 */ /* 0x100fe40000001203 */
[----:B------:R-:W-:Y:S02]  /*a440*/  LOP3.LUT R25, RZ, R4, RZ, 0x33, !PT ;  /* 0x00000004ff197212 */ /* 0x000fe400078e33ff */
[-C--:B------:R-:W-:Y:S01]  /*a450*/  SHF.R.U32.HI R5, RZ, R26.reuse, R3 ;  /* 0x0000001aff057219 */ /* 0x080fe20000011603 */
[----:B------:R-:W3:Y:S01]  /*a460*/  LDC R30, c[0x0][0x638] ;  /* 0x00018e00ff1e7b82 */ /* 0x000ee20000000800 */
[----:B------:R-:W-:Y:S01]  /*a470*/  SHF.L.U32 R154, R7, R26, RZ ;  /* 0x0000001a079a7219 */ /* 0x000fe200000006ff */
[----:B------:R-:W-:-:S06]  /*a480*/  IMAD.MOV.U32 R4, RZ, RZ, R14 ;  /* 0x000000ffff047224 */ /* 0x000fcc00078e000e */
[----:B------:R-:W0:Y:S01]  /*a490*/  LDC R31, c[0x0][0x610] ;  /* 0x00018400ff1f7b82 */ /* 0x000e220000000800 */
[----:B----4-:R-:W-:Y:S05]  /*a4a0*/  @!P0 BRA `(.L_x_289) ;  /* 0x0000000000288947 */ /* 0x010fea0003800000 */
        /* <DEDUP_REMOVED lines=10> */
.L_x_289:
[----:B------:R-:W-:Y:S01]  /*a550*/  ISETP.NE.AND P0, PT, R2, 0x1, PT ;  /* 0x000000010200780c */ /* 0x000fe20003f05270 */
[----:B0-----:R-:W-:Y:S01]  /*a560*/  VIADD R7, R20, 0xffffffff ;  /* 0xffffffff14077836 */ /* 0x001fe20000000000 */
[----:B-12---:R-:W-:Y:S01]  /*a570*/  SHF.R.U64 R0, R4, R27, R5 ;  /* 0x0000001b04007219 */ /* 0x006fe20000001205 */
[----:B------:R-:W-:Y:S01]  /*a580*/  IMAD.MOV R13, RZ, RZ, -R13 ;  /* 0x000000ffff0d7224 */ /* 0x000fe200078e0a0d */
[----:B------:R-:W-:Y:S01]  /*a590*/  LOP3.LUT R5, R10, R25, RZ, 0xc0, !PT ;  /* 0x000000190a057212 */ /* 0x000fe200078ec0ff */
[----:B------:R-:W-:Y:S02]  /*a5a0*/  IMAD.MOV.U32 R4, RZ, RZ, 0x1 ;  /* 0x00000001ff047424 */ /* 0x000fe400078e00ff */
[----:B------:R-:W-:Y:S02]  /*a5b0*/  IMAD.MOV R3, RZ, RZ, -R0 ;  /* 0x000000ffff037224 */ /* 0x000fe400078e0a00 */
[----:B------:R-:W-:Y:S01]  /*a5c0*/  IMAD R154, R154, R0, R5 ;  /* 0x000000009a9a7224 */ /* 0x000fe200078e0205 */
[----:B------:R-:W-:Y:S01]  /*a5d0*/  LOP3.LUT R5, R12, R7, RZ, 0xc0, !PT ;  /* 0x000000070c057212 */ /* 0x000fe200078ec0ff */
[----:B---3--:R-:W-:-:S02]  /*a5e0*/  IMAD R0, R3, R30, R14 ;  /* 0x0000001e03007224 */ /* 0x008fc400078e020e */
[----:B------:R-:W-:Y:S02]  /*a5f0*/  @P0 IMAD R21, R15, R13, R24 ;  /* 0x0000000d0f150224 */ /* 0x000fe400078e0218 */
[----:B------:R-:W-:Y:S01]  /*a600*/  IMAD R3, R0, R20, R5 ;  /* 0x0000001400037224 */ /* 0x000fe200078e0205 */
[----:B------:R-:W-:Y:S01]  /*a610*/  PRMT R0, R4, 0x7610, R0 ;  /* 0x0000761004007816 */ /* 0x000fe20000000000 */
[----:B------:R-:W-:-:S05]  /*a620*/  IMAD R154, R154, R31, R21 ;  /* 0x0000001f9a9a7224 */ /* 0x000fca00078e0215 */
[----:B------:R-:W-:Y:S02]  /*a630*/  SEL R153, R3, R154, !P0 ;  /* 0x0000009a03997207 */ /* 0x000fe40004000000 */
[----:B------:R-:W-:-:S07]  /*a640*/  SEL R154, R154, R3, !P0 ;  /* 0x000000039a9a7207 */ /* 0x000fce0004000000 */
.L_x_287:
[----:B------:R-:W-:-:S13]  /*a650*/  LOP3.LUT P0, RZ, R0, 0xff, RZ, 0xc0, !PT ;  /* 0x000000ff00ff7812 */ /* 0x000fda000780c0ff */
[----:B------:R-:W-:Y:S05]  /*a660*/  @P0 BRA `(.L_x_290) ;  /* 0xffffff6800d40947 */ /* 0x000fea000383ffff */
[----:B------:R-:W-:Y:S05]  /*a670*/  EXIT ;  /* 0x000000000000794d */ /* 0x000fea0003800000 */
.L_x_7:
[----:B0-----:R-:W-:Y:S01]  /*a680*/  ULDC.64 UR4, c[0x0][0x650] ;  /* 0x0001940000047ab9 */ /* 0x001fe20000000a00 */
        /* <DEDUP_REMOVED lines=25> */
.L_x_292:
[----:B------:R-:W0:Y:S01]  /*a820*/  LDC.64 R28, c[0x0][0x640] ;  /* 0x00019000ff1c7b82 */ /* 0x000e220000000a00 */
[-CC-:B------:R-:W-:Y:S01]  /*a830*/  SHF.R.U64 R22, R12, R6.reuse, R13.reuse ;  /* 0x000000060c167219 */ /* 0x180fe2000000120d */
[----:B------:R-:W-:Y:S01]  /*a840*/  IMAD.MOV.U32 R30, RZ, RZ, 0x1 ;  /* 0x00000001ff1e7424 */ /* 0x000fe200078e00ff */
[----:B------:R-:W-:Y:S02]  /*a850*/  SHF.R.U32.HI R6, RZ, R6, R13 ;  /* 0x00000006ff067219 */ /* 0x000fe4000001160d */
        /* <DEDUP_REMOVED lines=8> */
[----:B------:R-:W-:Y:S01]  /*a8e0*/  IMAD.IADD R9, R9, 0x1, R11 ;  /* 0x0000000109097824 */ /* 0x000fe200078e020b */
[----:B0-----:R-:W-:-:S04]  /*a8f0*/  ISETP.NE.U32.AND P0, PT, R28, RZ, PT ;  /* 0x000000ff1c00720c */ /* 0x001fc80003f05070 */
[----:B------:R-:W-:Y:S02]  /*a900*/  ISETP.NE.AND.EX P0, PT, R29, RZ, PT, P0 ;  /* 0x000000ff1d00720c */ /* 0x000fe40003f05300 */
[----:B------:R-:W0:Y:S01]  /*a910*/  LDC R20, c[0x0][0x600] ;  /* 0x00018000ff147b82 */ /* 0x000e220000000800 */
[-CC-:B-1----:R-:W-:Y:S01]  /*a920*/  SHF.R.U64 R14, R8, R10.reuse, R9.reuse ;  /* 0x0000000a080e7219 */ /* 0x182fe20000001209 */
[----:B------:R-:W-:Y:S01]  /*a930*/  IMAD.MOV.U32 R8, RZ, RZ, -0x1 ;  /* 0xffffffffff087424 */ /* 0x000fe200078e00ff */
[----:B------:R-:W-:-:S05]  /*a940*/  SHF.R.U32.HI R9, RZ, R10, R9 ;  /* 0x0000000aff097219 */ /* 0x000fca0000011609 */
[----:B------:R-:W1:Y:S01]  /*a950*/  LDC R26, c[0x0][0x648] ;  /* 0x00019200ff1a7b82 */ /* 0x000e620000000800 */
[-CC-:B--2---:R-:W-:Y:S02]  /*a960*/  SHF.R.U64 R21, R14, R12.reuse, R9.reuse ;  /* 0x0000000c0e157219 */ /* 0x184fe40000001209 */
[----:B------:R-:W-:-:S05]  /*a970*/  SHF.R.U32.HI R6, RZ, R12, R9 ;  /* 0x0000000cff067219 */ /* 0x000fca0000011609 */
[----:B------:R-:W2:Y:S01]  /*a980*/  LDC R27, c[0x0][0x638] ;  /* 0x00018e00ff1b7b82 */ /* 0x000ea20000000800 */
[-C--:B---3--:R-:W-:Y:S02]  /*a990*/  SHF.L.U32 R8, R8, R25.reuse, RZ ;  /* 0x0000001908087219 */ /* 0x088fe400000006ff */
[-CC-:B------:R-:W-:Y:S02]  /*a9a0*/  SHF.R.U64 R23, R21, R25.reuse, R6.reuse ;  /* 0x0000001915177219 */ /* 0x180fe40000001206 */
[----:B------:R-:W-:Y:S02]  /*a9b0*/  LOP3.LUT R32, RZ, R8, RZ, 0x33, !PT ;  /* 0x00000008ff207212 */ /* 0x000fe400078e33ff */
[----:B------:R-:W-:Y:S01]  /*a9c0*/  SHF.R.U32.HI R9, RZ, R25, R6 ;  /* 0x00000019ff097219 */ /* 0x000fe20000011606 */
[----:B------:R-:W3:Y:S01]  /*a9d0*/  LDC R31, c[0x0][0x610] ;  /* 0x00018400ff1f7b82 */ /* 0x000ee20000000800 */
[----:B------:R-:W-:Y:S01]  /*a9e0*/  IMAD.MOV.U32 R8, RZ, RZ, R23 ;  /* 0x000000ffff087224 */ /* 0x000fe200078e0017 */
[----:B------:R-:W-:Y:S06]  /*a9f0*/  @!P0 BRA `(.L_x_293) ;  /* 0x0000000000288947 */ /* 0x000fec0003800000 */
        /* <DEDUP_REMOVED lines=10> */
.L_x_293:
[----:B------:R-:W-:Y:S02]  /*aaa0*/  ISETP.NE.AND P0, PT, R2, 0x1, PT ;  /* 0x000000010200780c */ /* 0x000fe40003f05270 */
[----:B-1----:R-:W-:Y:S01]  /*aab0*/  SHF.R.U64 R6, R8, R26, R9 ;  /* 0x0000001a08067219 */ /* 0x002fe20000001209 */
[----:B0-----:R-:W-:Y:S01]  /*aac0*/  VIADD R9, R20, 0xffffffff ;  /* 0xffffffff14097836 */ /* 0x001fe20000000000 */
[----:B------:R-:W-:Y:S02]  /*aad0*/  SHF.L.U32 R30, R30, R25, RZ ;  /* 0x000000191e1e7219 */ /* 0x000fe400000006ff */
[----:B------:R-:W-:Y:S01]  /*aae0*/  LOP3.LUT R5, R21, R32, RZ, 0xc0, !PT ;  /* 0x0000002015057212 */ /* 0x000fe200078ec0ff */
[----:B------:R-:W-:-:S04]  /*aaf0*/  IMAD.MOV R8, RZ, RZ, -R6 ;  /* 0x000000ffff087224 */ /* 0x000fc800078e0a06 */
[----:B------:R-:W-:Y:S01]  /*ab00*/  IMAD R6, R30, R6, R5 ;  /* 0x000000061e067224 */ /* 0x000fe200078e0205 */
[----:B------:R-:W-:Y:S01]  /*ab10*/  LOP3.LUT R5, R14, R9, RZ, 0xc0, !PT ;  /* 0x000000090e057212 */ /* 0x000fe200078ec0ff */
[----:B------:R-:W-:Y:S02]  /*ab20*/  @P0 IMAD R3, R7, R24, R4 ;  /* 0x0000001807030224 */ /* 0x000fe400078e0204 */
[----:B--2---:R-:W-:Y:S02]  /*ab30*/  IMAD R4, R8, R27, R23 ;  /* 0x0000001b08047224 */ /* 0x004fe400078e0217 */
[----:B---3--:R-:W-:Y:S02]  /*ab40*/  IMAD R3, R6, R31, R3 ;  /* 0x0000001f06037224 */ /* 0x008fe400078e0203 */
[----:B------:R-:W-:Y:S02]  /*ab50*/  IMAD R4, R4, R20, R5 ;  /* 0x0000001404047224 */ /* 0x000fe400078e0205 */
[----:B------:R-:W-:-:S02]  /*ab60*/  IMAD.MOV.U32 R8, RZ, RZ, 0x1 ;  /* 0x00000001ff087424 */ /* 0x000fc400078e00ff */
[----:B------:R-:W-:Y:S01]  /*ab70*/  IMAD.MOV.U32 R6, RZ, RZ, R22 ;  /* 0x000000ffff067224 */ /* 0x000fe200078e0016 */
[----:B------:R-:W-:Y:S02]  /*ab80*/  SEL R21, R4, R3, !P0 ;  /* 0x0000000304157207 */ /* 0x000fe40004000000 */
[----:B------:R-:W-:-:S07]  /*ab90*/  SEL R20, R3, R4, !P0 ;  /* 0x0000000403147207 */ /* 0x000fce0004000000 */
.L_x_291:
[----:B------:R-:W-:-:S08]  /*aba0*/  NOP ;  /* 0x0000000000007918 */ /* 0x000fd00000000000 */
[----:B------:R-:W0:-:S00]  /*abb0*/  USETMAXREG.DEALLOC.CTAPOOL 0x28 ;  /* 0x00000028000079c8 */ /* 0x000e0000080e0500 */
[----:B0-----:R-:W-:-:S13]  /*abc0*/  ISETP.NE.AND P0, PT, R0, RZ, PT ;  /* 0x000000ff0000720c */ /* 0x001fda0003f05270 */
[----:B------:R-:W-:Y:S05]  /*abd0*/  @P0 EXIT ;  /* 0x000000000000094d */ /* 0x000fea0003800000 */
[----:B------:R-:W-:Y:S01]  /*abe0*/  LOP3.LUT P0, RZ, R8, 0xff, RZ, 0xc0, !PT ;  /* 0x000000ff08ff7812 */ /* 0x000fe2000780c0ff */
[----:B------:R-:W-:Y:S02]  /*abf0*/  IMAD.MOV.U32 R0, RZ, RZ, 0x1 ;  /* 0x00000001ff007424 */ /* 0x000fe400078e00ff */
[----:B------:R-:W-:-:S10]  /*ac00*/  IMAD.MOV.U32 R3, RZ, RZ, RZ ;  /* 0x000000ffff037224 */ /* 0x000fd400078e00ff */
[----:B------:R-:W-:Y:S05]  /*ac10*/  @!P0 BRA `(.L_x_294) ;  /* 0x0000000c00788947 */ /* 0x000fea0003800000 */
[----:B------:R-:W0:Y:S01]  /*ac20*/  LDC R0, c[0x0][0x28c] ;  /* 0x0000a300ff007b82 */ /* 0x000e220000000800 */
[----:B------:R-:W1:Y:S01]  /*ac30*/  S2R R11, SR_CgaCtaId ;  /* 0x00000000000b7919 */ /* 0x000e620000008800 */
[----:B------:R-:W-:Y:S01]  /*ac40*/  ULDC UR5, c[0x0][0x658] ;  /* 0x0001960000057ab9 */ /* 0x000fe20000000800 */
[----:B------:R-:W-:Y:S01]  /*ac50*/  UMOV UR7, 0xffffffff ;  /* 0xffffffff00077882 */ /* 0x000fe20000000000 */
[----:B------:R-:W-:Y:S01]  /*ac60*/  ULDC UR6, c[0x0][0xc] ;  /* 0x0000030000067ab9 */ /* 0x000fe20000000800 */
[----:B------:R-:W-:Y:S01]  /*ac70*/  USHF.L.U32 UR9, UR7, UR5, URZ ;  /* 0x0000000507097299 */ /* 0x000fe2000800063f */
[----:B------:R-:W-:Y:S01]  /*ac80*/  BSSY B0, `(.L_x_294) ;  /* 0x00000d7000007945 */ /* 0x000fe20003800000 */
[----:B------:R-:W-:Y:S01]  /*ac90*/  UMOV UR8, 0x1 ;  /* 0x0000000100087882 */ /* 0x000fe20000000000 */
[----:B------:R-:W-:Y:S01]  /*aca0*/  ULDC UR7, c[0x0][0x10] ;  /* 0x0000040000077ab9 */ /* 0x000fe20000000800 */
[----:B------:R-:W-:Y:S01]  /*acb0*/  USHF.L.U32 UR5, UR8, UR5, URZ ;  /* 0x0000000508057299 */ /* 0x000fe2000800063f */
[----:B------:R-:W-:Y:S01]  /*acc0*/  IMAD.MOV.U32 R9, RZ, RZ, 0x1 ;  /* 0x00000001ff097424 */ /* 0x000fe200078e00ff */
[----:B------:R-:W-:Y:S01]  /*acd0*/  UIMAD.WIDE.U32 UR6, UR6, UR7, URZ ;  /* 0x00000007060672a5 */ /* 0x000fe2000f8e003f */
[----:B------:R-:W-:Y:S01]  /*ace0*/  LOP3.LUT R13, R19, 0x2, RZ, 0xfc, !PT ;  /* 0x00000002130d7812 */ /* 0x000fe200078efcff */
[----:B------:R-:W-:Y:S01]  /*acf0*/  ULDC UR8, c[0x0][0x14] ;  /* 0x0000050000087ab9 */ /* 0x000fe20000000800 */
[----:B------:R-:W-:Y:S01]  /*ad00*/  ULDC UR4, c[0x0][0x600] ;  /* 0x0001800000047ab9 */ /* 0x000fe20000000800 */
[----:B------:R-:W-:-:S02]  /*ad10*/  UIMAD.WIDE.U32 UR30, UR6, UR8, URZ ;  /* 0x00000008061e72a5 */ /* 0x000fc4000f8e003f */
[----:B------:R-:W-:Y:S02]  /*ad20*/  UIMAD UR7, UR7, UR8, URZ ;  /* 0x00000008070772a4 */ /* 0x000fe4000f8e023f */
[----:B------:R-:W-:Y:S02]  /*ad30*/  UIADD3 UR4, UR4, -0x1, URZ ;  /* 0xffffffff04047890 */ /* 0x000fe4000fffe03f */
[----:B------:R-:W-:Y:S02]  /*ad40*/  ULOP3.LUT UR6, URZ, UR9, URZ, 0x33, !UPT ;  /* 0x000000093f067292 */ /* 0x000fe4000f8e333f */
[----:B------:R-:W-:Y:S01]  /*ad50*/  UIADD3 UR7, UR31, UR7, URZ ;  /* 0x000000071f077290 */ /* 0x000fe2000fffe03f */
[----:B0-----:R-:W-:Y:S01]  /*ad60*/  VIADD R0, R0, 0x3f ;  /* 0x0000003f00007836 */ /* 0x001fe20000000000 */
[----:B------:R-:W-:-:S04]  /*ad70*/  ULDC.64 UR38, c[0x0][0x198] ;  /* 0x0000660000267ab9 */ /* 0x000fc80000000a00 */
[----:B------:R-:W-:-:S04]  /*ad80*/  SHF.R.S32.HI R3, RZ, 0x1f, R0 ;  /* 0x0000001fff037819 */ /* 0x000fc80000011400 */
[----:B------:R-:W-:Y:S01]  /*ad90*/  LEA.HI R8, R3, R0, RZ, 0x6 ;  /* 0x0000000003087211 */ /* 0x000fe200078f30ff */
[C---:B-1----:R-:W-:Y:S02]  /*ada0*/  IMAD.SHL.U32 R10, R11.reuse, 0x20, RZ ;  /* 0x000000200b0a7824 */ /* 0x042fe400078e00ff */
[----:B------:R-:W-:Y:S01]  /*adb0*/  IMAD.SHL.U32 R11, R11, 0x400, RZ ;  /* 0x000004000b0b7824 */ /* 0x000fe200078e00ff */
[----:B------:R-:W-:Y:S01]  /*adc0*/  SHF.R.S32.HI R8, RZ, 0x6, R8 ;  /* 0x00000006ff087819 */ /* 0x000fe20000011408 */
[----:B------:R-:W-:Y:S01]  /*add0*/  IMAD.MOV.U32 R0, RZ, RZ, 0x1 ;  /* 0x00000001ff007424 */ /* 0x000fe200078e00ff */
[----:B------:R-:W-:Y:S01]  /*ade0*/  LOP3.LUT R10, R10, 0xe0, RZ, 0xc0, !PT ;  /* 0x000000e00a0a7812 */ /* 0x000fe200078ec0ff */
[----:B------:R-:W-:Y:S01]  /*adf0*/  IMAD.MOV.U32 R3, RZ, RZ, RZ ;  /* 0x000000ffff037224 */ /* 0x000fe200078e00ff */
[----:B------:R-:W-:Y:S01]  /*ae00*/  LOP3.LUT R11, R11, 0x1c00, RZ, 0xc0, !PT ;  /* 0x00001c000b0b7812 */ /* 0x000fe200078ec0ff */
[----:B------:R-:W-:-:S07]  /*ae10*/  VIADD R12, R8, 0x1 ;  /* 0x00000001080c7836 */ /* 0x000fce0000000000 */
.L_x_305:
[----:B------:R-:W-:-:S03]  /*ae20*/  UMOV UR8, 0xffffffff ;  /* 0xffffffff00087882 */ /* 0x000fc60000000000 */
[----:B------:R-:W-:Y:S05]  /*ae30*/  BRA.DIV UR8, `(.L_x_295) ;  /* 0x0000000e08907947 */ /* 0x000fea000b800000 */
[----:B------:R-:W-:-:S13]  /*ae40*/  ELECT P6, URZ, PT ;  /* 0x00000000003f782f */ /* 0x000fda00038c0000 */
.L_x_314:
[----:B------:R-:W0:Y:S01]  /*ae50*/  LDC R4, c[0x0][0x28c] ;  /* 0x0000a300ff047b82 */ /* 0x000e220000000800 */
[----:B------:R-:W-:Y:S01]  /*ae60*/  BSSY B1, `(.L_x_296) ;  /* 0x0000044000017945 */ /* 0x000fe20003800000 */
[----:B0-----:R-:W-:-:S13]  /*ae70*/  ISETP.LT.OR P6, PT, R4, 0x1, !P6 ;  /* 0x000000010400780c */ /* 0x001fda00077c1670 */
[----:B------:R-:W-:Y:S05]  /*ae80*/  @P6 BRA `(.L_x_297) ;  /* 0x0000000400046947 */ /* 0x000fea0003800000 */
[----:B------:R-:W-:Y:S02]  /*ae90*/  IMAD R21, R21, 0x100, R10 ;  /* 0x0000010015157824 */ /* 0x000fe400078e020a */
[----:B------:R-:W-:Y:S02]  /*aea0*/  IMAD.SHL.U32 R22, R20, 0x80, RZ ;  /* 0x0000008014167824 */ /* 0x000fe400078e00ff */
[----:B------:R-:W-:Y:S02]  /*aeb0*/  IMAD.MOV.U32 R24, RZ, RZ, RZ ;  /* 0x000000ffff187224 */ /* 0x000fe400078e00ff */
[----:B------:R-:W-:Y:S02]  /*aec0*/  IMAD.MOV.U32 R4, RZ, RZ, R12 ;  /* 0x000000ffff047224 */ /* 0x000fe400078e000c */
[----:B------:R-:W-:Y:S02]  /*aed0*/  IMAD.MOV.U32 R5, RZ, RZ, R0 ;  /* 0x000000ffff057224 */ /* 0x000fe400078e0000 */
[----:B------:R-:W-:-:S07]  /*aee0*/  IMAD.MOV.U32 R14, RZ, RZ, R3 ;  /* 0x000000ffff0e7224 */ /* 0x000fce00078e0003 */
.L_x_300:
[----:B------:R-:W0:Y:S01]  /*aef0*/  S2R R20, SR_CgaCtaId ;  /* 0x0000000000147919 */ /* 0x000e220000008800 */
[----:B------:R-:W-:Y:S02]  /*af00*/  MOV R7, 0x400 ;  /* 0x0000040000077802 */ /* 0x000fe40000000f00 */
[----:B------:R-:W-:-:S13]  /*af10*/  LOP3.LUT P1, RZ, R18, 0x7f, RZ, 0xc0, !PT ;  /* 0x0000007f12ff7812 */ /* 0x000fda000782c0ff */
[----:B------:R-:W1:Y:S01]  /*af20*/  @!P1 LDC R15, c[0x0][0x500] ;  /* 0x00014000ff0f9b82 */ /* 0x000e620000000800 */
[----:B0-----:R-:W-:Y:S02]  /*af30*/  LEA R23, R20, R7, 0x18 ;  /* 0x0000000714177211 */ /* 0x001fe400078ec0ff */
[----:B------:R-:W-:-:S03]  /*af40*/  SHF.L.U32 R7, R5, 0x1f, RZ ;  /* 0x0000001f05077819 */ /* 0x000fc600000006ff */
[----:B------:R-:W-:-:S04]  /*af50*/  IMAD R20, R14, 0x8, R23 ;  /* 0x000000080e147824 */ /* 0x000fc800078e0217 */
[----:B------:R-:W0:Y:S02]  /*af60*/  SYNCS.PHASECHK.TRANS64.TRYWAIT P0, [R20+URZ+0x10], R7 ;  /* 0x00001007140075a7 */ /* 0x000e24000800017f */
[----:B01----:R-:W-:Y:S05]  /*af70*/  @!P0 BRA `(.L_x_298) ;  /* 0x0000000c00608947 */ /* 0x003fea0003800000 */
.L_x_315:
[----:B0-----:R-:W-:Y:S01]  /*af80*/  PRMT R7, R13, 0x9910, RZ ;  /* 0x000099100d077816 */ /* 0x001fe200000000ff */
[----:B------:R0:W-:Y:S03]  /*af90*/  @!P1 SYNCS.ARRIVE.TRANS64 RZ, [R20+URZ], R15 ;  /* 0x0000000f14ff99a7 */ /* 0x0001e6000800003f */
[----:B------:R-:W-:-:S13]  /*afa0*/  ISETP.NE.AND P0, PT, R7, 0x2, PT ;  /* 0x000000020700780c */ /* 0x000fda0003f05270 */
[----:B0-----:R-:W-:Y:S05]  /*afb0*/  @P0 BRA `(.L_x_299) ;  /* 0x0000000000040947 */ /* 0x001fea0003800000 */
[----:B------:R-:W-:Y:S01]  /*afc0*/  BPT.TRAP 0x1 ;  /* 0x000000040000795c */ /* 0x000fe20000300000 */
.L_x_299:
[----:B------:R-:W-:Y:S01]  /*afd0*/  IMAD R7, R14, 0x8000, R23 ;  /* 0x000080000e077824 */ /* 0x000fe200078e0217 */
[----:B------:R-:W-:Y:S01]  /*afe0*/  R2UR UR34, R24 ;  /* 0x00000000182272ca */ /* 0x000fe200000e0000 */
[----:B------:R-:W-:Y:S01]  /*aff0*/  VIADD R4, R4, 0xffffffff ;  /* 0xffffffff04047836 */ /* 0x000fe20000000000 */
[----:B------:R-:W-:Y:S01]  /*b000*/  R2UR UR33, R20 ;  /* 0x00000000142172ca */ /* 0x000fe200000e0000 */
[----:B------:R-:W-:Y:S01]  /*b010*/  UIADD3 UR14, UP0, UR38, 0xf0, URZ ;  /* 0x000000f0260e7890 */ /* 0x000fe2000ff1e03f */
[----:B------:R-:W-:Y:S01]  /*b020*/  R2UR UR24, R7 ;  /* 0x00000000071872ca */ /* 0x000fe200000e0000 */
[----:B------:R-:W-:Y:S01]  /*b030*/  IMAD R7, R14, 0x4000, R11 ;  /* 0x000040000e077824 */ /* 0x000fe200078e020b */
[----:B------:R-:W-:Y:S01]  /*b040*/  R2UR UR36, R6 ;  /* 0x00000000062472ca */ /* 0x000fe200000e0000 */
[----:B------:R-:W-:Y:S01]  /*b050*/  UIADD3 UR40, UP1, UR38, 0x1f0, URZ ;  /* 0x000001f026287890 */ /* 0x000fe2000ff3e03f */
[----:B------:R-:W-:Y:S01]  /*b060*/  R2UR UR35, R22 ;  /* 0x00000000162372ca */ /* 0x000fe200000e0000 */
[----:B------:R-:W-:Y:S01]  /*b070*/  IMAD R7, R7, 0x4, R23 ;  /* 0x0000000407077824 */ /* 0x000fe200078e0217 */
[----:B------:R-:W-:Y:S01]  /*b080*/  R2UR UR19, R21 ;  /* 0x00000000151372ca */ /* 0x000fe200000e0000 */
[----:B------:R-:W-:Y:S01]  /*b090*/  UIADD3.X UR15, URZ, UR39, URZ, UP0, !UPT ;  /* 0x000000273f0f7290 */ /* 0x000fe200087fe43f */
[----:B------:R-:W-:Y:S01]  /*b0a0*/  ISETP.GT.AND P1, PT, R4, 0x1, PT ;  /* 0x000000010400780c */ /* 0x000fe20003f24270 */
[----:B------:R-:W-:Y:S01]  /*b0b0*/  UIADD3 UR26, UR34, 0x20, URZ ;  /* 0x00000020221a7890 */ /* 0x000fe2000fffe03f */
[----:B------:R-:W-:Y:S01]  /*b0c0*/  R2UR UR8, R7 ;  /* 0x00000000070872ca */ /* 0x000fe200000e0000 */
[----:B------:R-:W-:Y:S01]  /*b0d0*/  UIADD3.X UR41, URZ, UR39, URZ, UP1, !UPT ;  /* 0x000000273f297290 */ /* 0x000fe20008ffe43f */
[----:B------:R-:W-:Y:S01]  /*b0e0*/  VIADD R14, R14, 0x1 ;  /* 0x000000010e0e7836 */ /* 0x000fe20000000000 */
[----:B------:R-:W-:Y:S01]  /*b0f0*/  UIADD3 UR32, UR24, 0x100, URZ ;  /* 0x0000010018207890 */ /* 0x000fe2000fffe03f */
[----:B------:R-:W-:Y:S01]  /*b100*/  VIADD R24, R24, 0x40 ;  /* 0x0000004018187836 */ /* 0x000fe20000000000 */
[----:B------:R-:W-:Y:S01]  /*b110*/  UIADD3 UR24, UR24, 0x4100, URZ ;  /* 0x0000410018187890 */ /* 0x000fe2000fffe03f */
[----:B------:R-:W-:Y:S01]  /*b120*/  UMOV UR22, 0x0 ;  /* 0x0000000000167882 */ /* 0x000fe20000000000 */
[----:B------:R-:W-:Y:S01]  /*b130*/  UMOV UR23, 0x10000000 ;  /* 0x1000000000177882 */ /* 0x000fe20000000000 */
[----:B------:R-:W-:Y:S01]  /*b140*/  ISETP.NE.AND P0, PT, R14, 0x2, PT ;  /* 0x000000020e00780c */ /* 0x000fe20003f05270 */
[----:B------:R-:W-:Y:S01]  /*b150*/  UMOV UR25, UR33 ;  /* 0x0000002100197c82 */ /* 0x000fe20008000000 */
[----:B------:R-:W-:Y:S01]  /*b160*/  UMOV UR28, UR36 ;  /* 0x00000024001c7c82 */ /* 0x000fe20008000000 */
[----:B------:R-:W-:-:S02]  /*b170*/  UMOV UR27, UR35 ;  /* 0x00000023001b7c82 */ /* 0x000fc40008000000 */
[----:B------:R-:W-:Y:S01]  /*b180*/  UIADD3 UR16, UR8, 0x10100, URZ ;  /* 0x0001010008107890 */ /* 0x000fe2000fffe03f */
[----:B------:R0:W-:Y:S01]  /*b190*/  UTMALDG.3D [UR32], [UR14], desc[UR22] ;  /* 0x000016200e0075b4 */ /* 0x0001e20008011000 */
[----:B------:R-:W-:Y:S01]  /*b1a0*/  UIADD3 UR8, UR8, 0x18100, URZ ;  /* 0x0001810008087890 */ /* 0x000fe2000fffe03f */
[----:B------:R-:W-:Y:S01]  /*b1b0*/  SEL R20, RZ, 0x1, P0 ;  /* 0x00000001ff147807 */ /* 0x000fe20000000000 */
[----:B------:R-:W-:Y:S01]  /*b1c0*/  UMOV UR13, 0xff0000 ;  /* 0x00ff0000000d7882 */ /* 0x000fe20000000000 */
[----:B------:R-:W-:Y:S01]  /*b1d0*/  UMOV UR17, UR33 ;  /* 0x0000002100117c82 */ /* 0x000fe20008000000 */
[----:B------:R-:W-:Y:S01]  /*b1e0*/  UMOV UR18, UR34 ;  /* 0x0000002200127c82 */ /* 0x000fe20008000000 */
[----:B------:R-:W-:Y:S01]  /*b1f0*/  UMOV UR20, UR36 ;  /* 0x0000002400147c82 */ /* 0x000fe20008000000 */
[----:B------:R-:W-:Y:S01]  /*b200*/  UMOV UR9, UR33 ;  /* 0x0000002100097c82 */ /* 0x000fe20008000000 */
[----:B------:R-:W-:Y:S01]  /*b210*/  UMOV UR11, UR19 ;  /* 0x00000013000b7c82 */ /* 0x000fe20008000000 */
[----:B------:R-:W-:Y:S01]  /*b220*/  UMOV UR12, UR36 ;  /* 0x00000024000c7c82 */ /* 0x000fe20008000000 */
[----:B------:R0:W-:Y:S01]  /*b230*/  UTMALDG.3D [UR24], [UR14], desc[UR22] ;  /* 0x000016180e0075b4 */ /* 0x0001e20008011000 */
[----:B------:R-:W-:Y:S01]  /*b240*/  UMOV UR10, UR26 ;  /* 0x0000001a000a7c82 */ /* 0x000fe20008000000 */
[----:B------:R-:W-:-:S02]  /*b250*/  LOP3.LUT R5, R5, R20, RZ, 0x3c, !PT ;  /* 0x0000001405057212 */ /* 0x000fc400078e3cff */
[----:B------:R-:W-:Y:S01]  /*b260*/  SEL R14, R14, RZ, P0 ;  /* 0x000000ff0e0e7207 */ /* 0x000fe20000000000 */
[----:B------:R0:W-:Y:S01]  /*b270*/  UTMALDG.3D.MULTICAST [UR16], [UR40], UR13, desc[UR22] ;  /* 0x00001610280073b4 */ /* 0x0001e2000801180d */
[----:B------:R0:W-:Y:S02]  /*b280*/  UTMALDG.3D.MULTICAST [UR8], [UR40], UR13, desc[UR22] ;  /* 0x00001608280073b4 */ /* 0x0001e4000801180d */
[----:B0-----:R-:W-:Y:S05]  /*b290*/  @P1 BRA `(.L_x_300) ;  /* 0xfffffffc00141947 */ /* 0x001fea000383ffff */
.L_x_297:
[----:B------:R-:W-:Y:S05]  /*b2a0*/  BSYNC B1 ;  /* 0x0000000000017941 */ /* 0x000fea0003800000 */
.L_x_296:
[----:B------:R-:W-:Y:S01]  /*b2b0*/  LOP3.LUT P1, RZ, R9, 0xff, RZ, 0xc0, !PT ;  /* 0x000000ff09ff7812 */ /* 0x000fe2000782c0ff */
[----:B------:R-:W-:Y:S01]  /*b2c0*/  IMAD.IADD R3, R8, 0x1, R3 ;  /* 0x0000000108037824 */ /* 0x000fe200078e0203 */
[----:B------:R-:W-:Y:S01]  /*b2d0*/  IADD3 R16, P2, R16, UR30, RZ ;  /* 0x0000001e10107c10 */ /* 0x000fe2000ff5e0ff */
[----:B------:R-:W-:Y:S01]  /*b2e0*/  ULDC.64 UR8, c[0x0][0x650] ;  /* 0x0001940000087ab9 */ /* 0x000fe20000000a00 */
[----:B------:R-:W-:Y:S01]  /*b2f0*/  BSSY B1, `(.L_x_301) ;  /* 0x000006d000017945 */ /* 0x000fe20003800000 */
[----:B------:R-:W-:Y:S01]  /*b300*/  IMAD.MOV.U32 R20, RZ, RZ, -0x1 ;  /* 0xffffffffff147424 */ /* 0x000fe200078e00ff */
[----:B------:R-:W-:Y:S01]  /*b310*/  ISETP.GT.U32.AND P0, PT, R3, 0x1, PT ;  /* 0x000000010300780c */ /* 0x000fe20003f04070 */
[----:B------:R-:W-:Y:S01]  /*b320*/  IMAD.MOV.U32 R21, RZ, RZ, -0x1 ;  /* 0xffffffffff157424 */ /* 0x000fe200078e00ff */
[----:B------:R-:W-:Y:S02]  /*b330*/  SHF.R.U32.HI R4, RZ, 0x1, R3 ;  /* 0x00000001ff047819 */ /* 0x000fe40000011603 */
[----:B------:R-:W-:-:S02]  /*b340*/  ISETP.LT.U32.AND P0, PT, R8, 0x2, P0 ;  /* 0x000000020800780c */ /* 0x000fc40000701070 */
[----:B------:R-:W-:Y:S01]  /*b350*/  IADD3.X R17, R17, UR7, RZ, P2, !PT ;  /* 0x0000000711117c10 */ /* 0x000fe200097fe4ff */
[----:B------:R-:W0:Y:S01]  /*b360*/  @P1 S2R R6, SR_CgaCtaId ;  /* 0x0000000000061919 */ /* 0x000e220000008800 */
[----:B------:R-:W-:Y:S02]  /*b370*/  @P1 MOV R5, 0x400 ;  /* 0x0000040000051802 */ /* 0x000fe40000000f00 */
[----:B------:R-:W-:Y:S02]  /*b380*/  ISETP.GE.U32.AND P2, PT, R16, UR8, PT ;  /* 0x0000000810007c0c */ /* 0x000fe4000bf46070 */
[----:B------:R-:W-:Y:S02]  /*b390*/  LOP3.LUT R4, R4, 0x1, RZ, 0xc0, !PT ;  /* 0x0000000104047812 */ /* 0x000fe400078ec0ff */
[----:B------:R-:W-:Y:S02]  /*b3a0*/  LOP3.LUT R3, R3, 0x1, RZ, 0xc0, !PT ;  /* 0x0000000103037812 */ /* 0x000fe400078ec0ff */
[----:B------:R-:W-:-:S02]  /*b3b0*/  PRMT R9, RZ, 0x7610, R9 ;  /* 0x00007610ff097816 */ /* 0x000fc40000000009 */
[----:B0-----:R-:W-:Y:S01]  /*b3c0*/  @P1 LEA R5, R6, R5, 0x18 ;  /* 0x0000000506051211 */ /* 0x001fe200078ec0ff */
[----:B------:R-:W-:-:S03]  /*b3d0*/  IMAD.MOV.U32 R6, RZ, RZ, -0x1 ;  /* 0xffffffffff067424 */ /* 0x000fc600078e00ff */
[----:B------:R0:W-:Y:S01]  /*b3e0*/  @P1 SYNCS.ARRIVE.TRANS64.A1T0 RZ, [R5+URZ+0x38], RZ ;  /* 0x000038ff05ff19a7 */ /* 0x0001e2000810003f */
[----:B------:R-:W-:-:S04]  /*b3f0*/  ISETP.NE.U32.AND P1, PT, R4, 0x1, PT ;  /* 0x000000010400780c */ /* 0x000fc80003f25070 */
[----:B------:R-:W-:Y:S02]  /*b400*/  ISETP.GT.U32.AND P1, PT, R8, 0x1, !P1 ;  /* 0x000000010800780c */ /* 0x000fe40004f24070 */
[----:B0-----:R-:W-:Y:S02]  /*b410*/  SEL R5, RZ, 0x1, !P0 ;  /* 0x00000001ff057807 */ /* 0x001fe40004000000 */
[----:B------:R-:W-:Y:S02]  /*b420*/  ISETP.GE.U32.AND.EX P0, PT, R17, UR9, PT, P2 ;  /* 0x0000000911007c0c */ /* 0x000fe4000bf06120 */
[----:B------:R-:W-:-:S04]  /*b430*/  SEL R4, RZ, 0x1, !P1 ;  /* 0x00000001ff047807 */ /* 0x000fc80004800000 */
[----:B------:R-:W-:Y:S02]  /*b440*/  LOP3.LUT R0, R4, R0, R5, 0x96, !PT ;  /* 0x0000000004007212 */ /* 0x000fe400078e9605 */
[----:B------:R-:W-:-:S05]  /*b450*/  PRMT R4, RZ, 0x7610, R4 ;  /* 0x00007610ff047816 */ /* 0x000fca0000000004 */
[----:B------:R-:W-:Y:S05]  /*b460*/  @P0 BRA `(.L_x_302) ;  /* 0x0000000400540947 */ /* 0x000fea0003800000 */
[----:B------:R-:W0:Y:S01]  /*b470*/  S2R R15, SR_CTAID.X ;  /* 0x00000000000f7919 */ /* 0x000e220000002500 */
[----:B------:R-:W-:Y:S01]  /*b480*/  ULDC.64 UR8, c[0x0][0x628] ;  /* 0x00018a0000087ab9 */ /* 0x000fe20000000a00 */
[----:B------:R-:W-:Y:S01]  /*b490*/  ULDC UR11, c[0x0][0x630] ;  /* 0x00018c00000b7ab9 */ /* 0x000fe20000000800 */
[----:B------:R-:W-:Y:S01]  /*b4a0*/  ISETP.NE.U32.AND P0, PT, RZ, UR8, PT ;  /* 0x00000008ff007c0c */ /* 0x000fe2000bf05070 */
[----:B------:R-:W1:Y:S01]  /*b4b0*/  S2R R20, SR_CTAID.Y ;  /* 0x0000000000147919 */ /* 0x000e620000002600 */
[----:B------:R-:W-:Y:S01]  /*b4c0*/  ULDC UR12, c[0x0][0x150] ;  /* 0x00005400000c7ab9 */ /* 0x000fe20000000800 */
[----:B------:R-:W-:Y:S01]  /*b4d0*/  IMAD.MOV.U32 R4, RZ, RZ, R16 ;  /* 0x000000ffff047224 */ /* 0x000fe200078e0010 */
[----:B------:R-:W-:Y:S01]  /*b4e0*/  ISETP.NE.AND.EX P0, PT, RZ, UR9, PT, P0 ;  /* 0x00000009ff007c0c */ /* 0x000fe2000bf05300 */
[----:B------:R-:W-:Y:S01]  /*b4f0*/  IMAD.MOV.U32 R5, RZ, RZ, R17 ;  /* 0x000000ffff057224 */ /* 0x000fe200078e0011 */
[----:B0-----:R-:W-:-:S11]  /*b500*/  I2FP.F32.U32 R22, R15 ;  /* 0x0000000f00167245 */ /* 0x001fd60000201000 */
[----:B------:R-:W-:Y:S05]  /*b510*/  @!P0 BRA `(.L_x_303) ;  /* 0x0000000000288947 */ /* 0x000fea0003800000 */
[----:B------:R-:W-:Y:S02]  /*b520*/  ULDC UR10, c[0x0][0x634] ;  /* 0x00018d00000a7ab9 */ /* 0x000fe40000000800 */
[----:B------:R-:W-:-:S05]  /*b530*/  IADD3 R5, P0, R16, UR10, RZ ;  /* 0x0000000a10057c10 */ /* 0x000fca000ff1e0ff */
[----:B------:R-:W-:-:S04]  /*b540*/  IMAD.X R21, RZ, RZ, R17, P0 ;  /* 0x000000ffff157224 */ /* 0x000fc800000e0611 */
[----:B------:R-:W-:-:S04]  /*b550*/  IMAD.WIDE.U32 R6, R21, UR8, RZ ;  /* 0x0000000815067c25 */ /* 0x000fc8000f8e00ff */
[----:B------:R-:W-:-:S04]  /*b560*/  IMAD.WIDE.U32 R6, P0, R5, UR9, R6 ;  /* 0x0000000905067c25 */ /* 0x000fc8000f800006 */
[----:B------:R-:W-:-:S04]  /*b570*/  IMAD.WIDE.U32 R4, R5, UR8, RZ ;  /* 0x0000000805047c25 */ /* 0x000fc8000f8e00ff */
[----:B------:R-:W-:Y:S01]  /*b580*/  IMAD.MOV.U32 R4, RZ, RZ, R7 ;  /* 0x000000ffff047224 */ /* 0x000fe200078e0007 */
[----:B------:R-:W-:Y:S01]  /*b590*/  IADD3 RZ, P1, R5, R6, RZ ;  /* 0x0000000605ff7210 */ /* 0x000fe20007f3e0ff */
[----:B------:R-:W-:-:S04]  /*b5a0*/  IMAD.X R5, RZ, RZ, RZ, P0 ;  /* 0x000000ffff057224 */ /* 0x000fc800000e06ff */
[----:B------:R-:W-:-:S08]  /*b5b0*/  IMAD.WIDE.U32.X R4, R21, UR9, R4, P1 ;  /* 0x0000000915047c25 */ /* 0x000fd000088e0404 */
.L_x_303:
[--C-:B------:R-:W-:Y:S01]  /*b5c0*/  SHF.R.U64 R14, R4, UR11, R5.reuse ;  /* 0x0000000b040e7c19 */ /* 0x100fe20008001205 */
[----:B------:R-:W-:Y:S01]  /*b5d0*/  FMUL R22, R22, UR12 ;  /* 0x0000000c16167c20 */ /* 0x000fe20008400000 */
[----:B------:R-:W-:Y:S01]  /*b5e0*/  SHF.R.U32.HI R4, RZ, UR11, R5 ;  /* 0x0000000bff047c19 */ /* 0x000fe20008011605 */
[----:B------:R-:W0:Y:S01]  /*b5f0*/  LDC R6, c[0x0][0x144] ;  /* 0x00005100ff067b82 */ /* 0x000e220000000800 */
[----:B------:R-:W-:Y:S01]  /*b600*/  IADD3 R5, P0, RZ, -R14, RZ ;  /* 0x8000000eff057210 */ /* 0x000fe20007f1e0ff */
[----:B------:R-:W-:Y:S01]  /*b610*/  ULDC UR10, c[0x0][0x154] ;  /* 0x00005500000a7ab9 */ /* 0x000fe20000000800 */
[----:B-1----:R-:W-:Y:S01]  /*b620*/  I2FP.F32.U32 R7, R20 ;  /* 0x0000001400077245 */ /* 0x002fe20000201000 */
[----:B------:R-:W1:Y:S01]  /*b630*/  F2I.U32.TRUNC.NTZ R22, R22 ;  /* 0x0000001600167305 */ /* 0x000e62000020f000 */
[----:B------:R-:W-:Y:S01]  /*b640*/  ULDC.64 UR8, c[0x0][0x620] ;  /* 0x0001880000087ab9 */ /* 0x000fe20000000a00 */
[----:B------:R-:W-:Y:S01]  /*b650*/  IMAD.X R4, RZ, RZ, ~R4, P0 ;  /* 0x000000ffff047224 */ /* 0x000fe200000e0e04 */
[----:B------:R-:W-:Y:S01]  /*b660*/  ISETP.NE.AND P2, PT, R2, 0x1, PT ;  /* 0x000000010200780c */ /* 0x000fe20003f45270 */
[----:B------:R-:W-:Y:S01]  /*b670*/  FMUL R23, R7, UR10 ;  /* 0x0000000a07177c20 */ /* 0x000fe20008400000 */
[----:B------:R-:W2:Y:S01]  /*b680*/  LDC R25, c[0x0][0x148] ;  /* 0x00005200ff197b82 */ /* 0x000ea20000000800 */
[----:B------:R-:W-:Y:S01]  /*b690*/  IMAD R4, R4, UR8, RZ ;  /* 0x0000000804047c24 */ /* 0x000fe2000f8e02ff */
[----:B------:R-:W-:-:S02]  /*b6a0*/  ULDC.64 UR10, c[0x0][0x640] ;  /* 0x00019000000a7ab9 */ /* 0x000fc40000000a00 */
[----:B------:R-:W-:Y:S01]  /*b6b0*/  ISETP.NE.U32.AND P0, PT, RZ, UR10, PT ;  /* 0x0000000aff007c0c */ /* 0x000fe2000bf05070 */
[----:B------:R-:W3:Y:S01]  /*b6c0*/  F2I.U32.TRUNC.NTZ R23, R23 ;  /* 0x0000001700177305 */ /* 0x000ee2000020f000 */
[C---:B------:R-:W-:Y:S02]  /*b6d0*/  IMAD R7, R5.reuse, UR9, R4 ;  /* 0x0000000905077c24 */ /* 0x040fe4000f8e0204 */
[----:B------:R-:W-:Y:S01]  /*b6e0*/  IMAD.WIDE.U32 R4, R5, UR8, R16 ;  /* 0x0000000805047c25 */ /* 0x000fe2000f8e0010 */
[----:B------:R-:W-:Y:S01]  /*b6f0*/  ULDC UR8, c[0x0][0x618] ;  /* 0x0001860000087ab9 */ /* 0x000fe20000000800 */
[----:B------:R-:W-:Y:S02]  /*b700*/  ISETP.NE.AND.EX P0, PT, RZ, UR11, PT, P0 ;  /* 0x0000000bff007c0c */ /* 0x000fe4000bf05300 */
[----:B------:R-:W-:Y:S02]  /*b710*/  IMAD.IADD R5, R5, 0x1, R7 ;  /* 0x0000000105057824 */ /* 0x000fe400078e0207 */
[----:B-1----:R-:W-:-:S03]  /*b720*/  IMAD.MOV R22, RZ, RZ, -R22 ;  /* 0x000000ffff167224 */ /* 0x002fc600078e0a16 */
[----:B------:R-:W-:Y:S01]  /*b730*/  SHF.R.U64 R21, R4, UR8, R5 ;  /* 0x0000000804157c19 */ /* 0x000fe20008001205 */
[----:B0-----:R-:W-:Y:S01]  /*b740*/  IMAD R15, R6, R22, R15 ;  /* 0x00000016060f7224 */ /* 0x001fe200078e020f */
[----:B------:R-:W-:Y:S01]  /*b750*/  SHF.R.U32.HI R4, RZ, UR8, R5 ;  /* 0x00000008ff047c19 */ /* 0x000fe20008011605 */
[----:B------:R-:W-:Y:S01]  /*b760*/  ULDC UR8, c[0x0][0x608] ;  /* 0x0001820000087ab9 */ /* 0x000fe20000000800 */
[----:B---3--:R-:W-:Y:S02]  /*b770*/  IMAD.MOV R6, RZ, RZ, -R23 ;  /* 0x000000ffff067224 */ /* 0x008fe400078e0a17 */
[--C-:B------:R-:W-:Y:S02]  /*b780*/  SHF.R.U64 R22, R21, UR8, R4.reuse ;  /* 0x0000000815167c19 */ /* 0x100fe40008001204 */
[----:B------:R-:W-:Y:S01]  /*b790*/  SHF.R.U32.HI R5, RZ, UR8, R4 ;  /* 0x00000008ff057c19 */ /* 0x000fe20008011604 */
[----:B------:R-:W-:Y:S01]  /*b7a0*/  ULDC UR8, c[0x0][0x658] ;  /* 0x0001960000087ab9 */ /* 0x000fe20000000800 */
[----:B--2---:R-:W-:-:S02]  /*b7b0*/  @P2 IMAD R15, R25, R6, R20 ;  /* 0x00000006190f2224 */ /* 0x004fc400078e0214 */
[--C-:B------:R-:W-:Y:S02]  /*b7c0*/  SHF.R.U64 R20, R22, UR8, R5.reuse ;  /* 0x0000000816147c19 */ /* 0x100fe40008001205 */
[----:B------:R-:W-:-:S03]  /*b7d0*/  SHF.R.U32.HI R23, RZ, UR8, R5 ;  /* 0x00000008ff177c19 */ /* 0x000fc60008011605 */
[----:B------:R-:W-:Y:S02]  /*b7e0*/  IMAD.MOV.U32 R6, RZ, RZ, R20 ;  /* 0x000000ffff067224 */ /* 0x000fe400078e0014 */
[----:B------:R-:W-:Y:S01]  /*b7f0*/  IMAD.MOV.U32 R5, RZ, RZ, R23 ;  /* 0x000000ffff057224 */ /* 0x000fe200078e0017 */
[----:B------:R-:W-:Y:S06]  /*b800*/  @!P0 BRA `(.L_x_304) ;  /* 0x00000000002c8947 */ /* 0x000fec0003800000 */
        /* <DEDUP_REMOVED lines=9> */
[----:B------:R-:W-:-:S04]  /*b8a0*/  IMAD.WIDE.U32.X R4, R23, UR11, R4, P1 ;  /* 0x0000000b17047c25 */ /* 0x000fc800088e0404 */
[----:B------:R-:W-:-:S07]  /*b8b0*/  IMAD.MOV.U32 R6, RZ, RZ, R4 ;  /* 0x000000ffff067224 */ /* 0x000fce00078e0004 */
.L_x_304:
[----:B------:R-:W-:Y:S01]  /*b8c0*/  ULDC UR8, c[0x0][0x648] ;  /* 0x0001920000087ab9 */ /* 0x000fe20000000800 */
[----:B------:R-:W-:Y:S01]  /*b8d0*/  LOP3.LUT R4, R22, UR6, RZ, 0xc0, !PT ;  /* 0x0000000616047c12 */ /* 0x000fe2000f8ec0ff */
[----:B------:R-:W-:Y:S01]  /*b8e0*/  ULDC UR9, c[0x0][0x610] ;  /* 0x0001840000097ab9 */ /* 0x000fe20000000800 */
[----:B------:R-:W-:Y:S01]  /*b8f0*/  SHF.R.U64 R5, R6, UR8, R5 ;  /* 0x0000000806057c19 */ /* 0x000fe20008001205 */
[----:B------:R-:W-:Y:S01]  /*b900*/  ULDC UR8, c[0x0][0x638] ;  /* 0x00018e0000087ab9 */ /* 0x000fe20000000800 */
[----:B------:R-:W-:Y:S01]  /*b910*/  LOP3.LUT R21, R21, UR4, RZ, 0xc0, !PT ;  /* 0x0000000415157c12 */ /* 0x000fe2000f8ec0ff */
[----:B------:R-:W-:Y:S02]  /*b920*/  IMAD.MOV.U32 R6, RZ, RZ, R14 ;  /* 0x000000ffff067224 */ /* 0x000fe400078e000e */
[----:B------:R-:W-:Y:S02]  /*b930*/  IMAD.MOV R7, RZ, RZ, -R5 ;  /* 0x000000ffff077224 */ /* 0x000fe400078e0a05 */
[----:B------:R-:W-:-:S02]  /*b940*/  IMAD R4, R5, UR5, R4 ;  /* 0x0000000505047c24 */ /* 0x000fc4000f8e0204 */
[----:B------:R-:W-:Y:S01]  /*b950*/  IMAD R20, R7, UR8, R20 ;  /* 0x0000000807147c24 */ /* 0x000fe2000f8e0214 */
[----:B------:R-:W-:Y:S01]  /*b960*/  ULDC UR8, c[0x0][0x600] ;  /* 0x0001800000087ab9 */ /* 0x000fe20000000800 */
[----:B------:R-:W-:Y:S02]  /*b970*/  IMAD R15, R4, UR9, R15 ;  /* 0x00000009040f7c24 */ /* 0x000fe4000f8e020f */
[----:B------:R-:W-:Y:S02]  /*b980*/  IMAD R20, R20, UR8, R21 ;  /* 0x0000000814147c24 */ /* 0x000fe4000f8e0215 */
[----:B------:R-:W-:-:S03]  /*b990*/  IMAD.MOV.U32 R4, RZ, RZ, 0x1 ;  /* 0x00000001ff047424 */ /* 0x000fc600078e00ff */
[----:B------:R-:W-:Y:S02]  /*b9a0*/  SEL R21, R20, R15, !P2 ;  /* 0x0000000f14157207 */ /* 0x000fe40005000000 */
[----:B------:R-:W-:-:S07]  /*b9b0*/  SEL R20, R15, R20, !P2 ;  /* 0x000000140f147207 */ /* 0x000fce0005000000 */
.L_x_302:
[----:B------:R-:W-:Y:S05]  /*b9c0*/  BSYNC B1 ;  /* 0x0000000000017941 */ /* 0x000fea0003800000 */
.L_x_301:
[----:B------:R-:W-:-:S13]  /*b9d0*/  LOP3.LUT P0, RZ, R4, 0xff, RZ, 0xc0, !PT ;  /* 0x000000ff04ff7812 */ /* 0x000fda000780c0ff */
[----:B------:R-:W-:Y:S05]  /*b9e0*/  @P0 BRA `(.L_x_305) ;  /* 0xfffffff4000c0947 */ /* 0x000fea000383ffff */
[----:B------:R-:W-:Y:S05]  /*b9f0*/  BSYNC B0 ;  /* 0x0000000000007941 */ /* 0x000fea0003800000 */
.L_x_294:
[----:B------:R-:W-:-:S03]  /*ba00*/  UMOV UR8, 0xffffffff ;  /* 0xffffffff00087882 */ /* 0x000fc60000000000 */
[----:B------:R-:W-:Y:S05]  /*ba10*/  BRA.DIV UR8, `(.L_x_306) ;  /* 0x0000000208cc7947 */ /* 0x000fea000b800000 */
[----:B------:R-:W-:-:S13]  /*ba20*/  ELECT P6, URZ, PT ;  /* 0x00000000003f782f */ /* 0x000fda00038c0000 */
.L_x_318:
[----:B------:R-:W-:Y:S04]  /*ba30*/  BSSY B0, `(.L_x_307) ;  /* 0x0000019000007945 */ /* 0x000fe80003800000 */
[----:B------:R-:W-:Y:S05]  /*ba40*/  @!P6 BRA `(.L_x_308) ;  /* 0x00000000005ce947 */ /* 0x000fea0003800000 */
[----:B------:R-:W-:-:S04]  /*ba50*/  LOP3.LUT R19, R19, 0x2, RZ, 0xfc, !PT ;  /* 0x0000000213137812 */ /* 0x000fc800078efcff */
[----:B------:R-:W-:-:S13]  /*ba60*/  ISETP.NE.AND P0, PT, R19, 0x3, PT ;  /* 0x000000031300780c */ /* 0x000fda0003f05270 */
[----:B------:R-:W-:Y:S05]  /*ba70*/  @!P0 BRA `(.L_x_309) ;  /* 0x0000000000048947 */ /* 0x000fea0003800000 */
[----:B------:R-:W-:Y:S01]  /*ba80*/  BPT.TRAP 0x1 ;  /* 0x000000040000795c */ /* 0x000fe20000300000 */
.L_x_309:
[----:B------:R-:W0:Y:S01]  /*ba90*/  S2R R5, SR_CgaCtaId ;  /* 0x0000000000057919 */ /* 0x000e220000008800 */
[----:B------:R-:W-:Y:S02]  /*baa0*/  MOV R2, 0x400 ;  /* 0x0000040000027802 */ /* 0x000fe40000000f00 */
[----:B------:R-:W-:Y:S02]  /*bab0*/  SHF.L.U32 R4, R0, 0x1f, RZ ;  /* 0x0000001f00047819 */ /* 0x000fe400000006ff */
[----:B0-----:R-:W-:-:S05]  /*bac0*/  LEA R2, R5, R2, 0x18 ;  /* 0x0000000205027211 */ /* 0x001fca00078ec0ff */
[----:B------:R-:W-:-:S04]  /*bad0*/  VIADD R2, R2, 0x10 ;  /* 0x0000001002027836 */ /* 0x000fc80000000000 */
[C---:B------:R-:W-:Y:S02]  /*bae0*/  IMAD R7, R3.reuse, 0x8, R2 ;  /* 0x0000000803077824 */ /* 0x040fe400078e0202 */
[----:B------:R-:W-:Y:S02]  /*baf0*/  VIADD R3, R3, 0x1 ;  /* 0x0000000103037836 */ /* 0x000fe40000000000 */
[----:B------:R-:W0:Y:S03]  /*bb00*/  SYNCS.PHASECHK.TRANS64.TRYWAIT P0, [R7+URZ], R4 ;  /* 0x00000004070075a7 */ /* 0x000e26000800017f */
[----:B------:R-:W-:-:S04]  /*bb10*/  ISETP.NE.AND P1, PT, R3, 0x2, PT ;  /* 0x000000020300780c */ /* 0x000fc80003f25270 */
[----:B------:R-:W-:Y:S02]  /*bb20*/  SEL R5, RZ, 0x1, P1 ;  /* 0x00000001ff057807 */ /* 0x000fe40000800000 */
[----:B------:R-:W-:Y:S02]  /*bb30*/  SEL R3, R3, RZ, P1 ;  /* 0x000000ff03037207 */ /* 0x000fe40000800000 */
[----:B------:R-:W-:Y:S01]  /*bb40*/  LOP3.LUT R0, R0, R5, RZ, 0x3c, !PT ;  /* 0x0000000500007212 */ /* 0x000fe200078e3cff */
[----:B0-----:R-:W-:Y:S06]  /*bb50*/  @!P0 BRA `(.L_x_310) ;  /* 0x00000000009c8947 */ /* 0x001fec0003800000 */
.L_x_319:
[----:B------:R-:W-:Y:S01]  /*bb60*/  IMAD R3, R3, 0x8, R2 ;  /* 0x0000000803037824 */ /* 0x000fe200078e0202 */
[----:B------:R-:W-:-:S07]  /*bb70*/  SHF.L.U32 R0, R0, 0x1f, RZ ;  /* 0x0000001f00007819 */ /* 0x000fce00000006ff */
.L_x_311:
[----:B-1----:R1:W2:Y:S02]  /*bb80*/  SYNCS.PHASECHK.TRANS64.TRYWAIT P0, [R3+URZ], R0 ;  /* 0x00000000030075a7 */ /* 0x0022a4000800017f */
[----:B--2---:R-:W-:Y:S05]  /*bb90*/  @!P0 NANOSLEEP.SYNCS 0x989680 ;  /* 0x009896800000895d */ /* 0x004fea0003900000 */
[----:B------:R-:W2:Y:S02]  /*bba0*/  @!P0 SYNCS.PHASECHK.TRANS64 P0, [R3+URZ], R0 ;  /* 0x00000000030085a7 */ /* 0x000ea4000800007f */
[----:B--2---:R-:W-:Y:S05]  /*bbb0*/  @!P0 BRA `(.L_x_311) ;  /* 0xfffffffc00f08947 */ /* 0x004fea000383ffff */
.L_x_308:
[----:B------:R-:W-:Y:S05]  /*bbc0*/  BSYNC B0 ;  /* 0x0000000000007941 */ /* 0x000fea0003800000 */
.L_x_307:
[----:B------:R-:W-:Y:S05]  /*bbd0*/  EXIT ;  /* 0x000000000000794d */ /* 0x000fea0003800000 */
.L_x_21:
[----:B---3--:R3:W4:Y:S02]  /*bbe0*/  SYNCS.PHASECHK.TRANS64.TRYWAIT P1, [R3+URZ], R0 ;  /* 0x00000000030075a7 */ /* 0x008724000802017f */
[----:B----4-:R-:W-:Y:S05]  /*bbf0*/  @!P1 NANOSLEEP.SYNCS 0x989680 ;  /* 0x009896800000995d */ /* 0x010fea0003900000 */
[----:B------:R-:W4:Y:S02]  /*bc00*/  @!P1 SYNCS.PHASECHK.TRANS64 P1, [R3+URZ], R0 ;  /* 0x00000000030095a7 */ /* 0x000f24000802007f */
[----:B----4-:R-:W-:Y:S05]  /*bc10*/  @!P1 BRA `(.L_x_21) ;  /* 0xfffffffc00f09947 */ /* 0x010fea000383ffff */
[----:B------:R-:W-:Y:S05]  /*bc20*/  BRA `(.L_x_20) ;  /* 0xffffff58002c7947 */ /* 0x000fea000383ffff */
.L_x_26:
[----:B-1----:R1:W2:Y:S02]  /*bc30*/  SYNCS.PHASECHK.TRANS64.TRYWAIT P1, [R5+URZ], R4 ;  /* 0x00000004050075a7 */ /* 0x0022a4000802017f */
[----:B--2---:R-:W-:Y:S05]  /*bc40*/  @!P1 NANOSLEEP.SYNCS 0x989680 ;  /* 0x009896800000995d */ /* 0x004fea0003900000 */
[----:B------:R-:W2:Y:S02]  /*bc50*/  @!P1 SYNCS.PHASECHK.TRANS64 P1, [R5+URZ], R4 ;  /* 0x00000004050095a7 */ /* 0x000ea4000802007f */
[----:B--2---:R-:W-:Y:S05]  /*bc60*/  @!P1 BRA `(.L_x_26) ;  /* 0xfffffffc00f09947 */ /* 0x004fea000383ffff */
[----:B------:R-:W-:Y:S05]  /*bc70*/  BRA `(.L_x_25) ;  /* 0xffffff5c00a87947 */ /* 0x000fea000383ffff */
.L_x_295:
[----:B------:R-:W-:Y:S01]  /*bc80*/  BSSY B1, `(.L_x_312) ;  /* 0x0000006000017945 */ /* 0x000fe20003800000 */
[----:B------:R-:W-:-:S07]  /*bc90*/  IMAD.MOV.U32 R15, RZ, RZ, -0x1 ;  /* 0xffffffffff0f7424 */ /* 0x000fce00078e00ff */
[----:B------:R-:W-:Y:S05]  /*bca0*/  WARPSYNC.COLLECTIVE R15, `(.L_x_313) ;  /* 0x000000000f0c7348 */ /* 0x000fea0003c00000 */
[----:B------:R-:W-:Y:S02]  /*bcb0*/  ELECT P6, UR62, PT ;  /* 0x00000000003e782f */ /* 0x000fe400038c0000 */
[----:B------:R-:W-:Y:S01]  /*bcc0*/  MOV R14, UR62 ;  /* 0x0000003e000e7c02 */ /* 0x000fe20008000f00 */
[----:B------:R-:W-:Y:S10]  /*bcd0*/  ENDCOLLECTIVE ;  /* 0x000000000000791b */ /* 0x000ff40003800000 */
.L_x_313:
[----:B------:R-:W-:Y:S05]  /*bce0*/  BSYNC B1 ;  /* 0x0000000000017941 */ /* 0x000fea0003800000 */
.L_x_312:
[----:B------:R-:W-:Y:S05]  /*bcf0*/  BRA `(.L_x_314) ;  /* 0xfffffff000547947 */ /* 0x000fea000383ffff */
.L_x_298:
[----:B0-----:R0:W1:Y:S02]  /*bd00*/  SYNCS.PHASECHK.TRANS64.TRYWAIT P0, [R20+URZ+0x10], R7 ;  /* 0x00001007140075a7 */ /* 0x001064000800017f */
[----:B-1----:R-:W-:Y:S05]  /*bd10*/  @!P0 NANOSLEEP.SYNCS 0x989680 ;  /* 0x009896800000895d */ /* 0x002fea0003900000 */
[----:B------:R-:W1:Y:S02]  /*bd20*/  @!P0 SYNCS.PHASECHK.TRANS64 P0, [R20+URZ+0x10], R7 ;  /* 0x00001007140085a7 */ /* 0x000e64000800007f */
[----:B-1----:R-:W-:Y:S05]  /*bd30*/  @!P0 BRA `(.L_x_298) ;  /* 0xfffffffc00f08947 */ /* 0x002fea000383ffff */
[----:B------:R-:W-:Y:S05]  /*bd40*/  BRA `(.L_x_315) ;  /* 0xfffffff0008c7947 */ /* 0x000fea000383ffff */
.L_x_306:
[----:B------:R-:W-:Y:S01]  /*bd50*/  BSSY B0, `(.L_x_316) ;  /* 0x0000006000007945 */ /* 0x000fe20003800000 */
[----:B------:R-:W-:-:S07]  /*bd60*/  IMAD.MOV.U32 R15, RZ, RZ, -0x1 ;  /* 0xffffffffff0f7424 */ /* 0x000fce00078e00ff */
[----:B------:R-:W-:Y:S05]  /*bd70*/  WARPSYNC.COLLECTIVE R15, `(.L_x_317) ;  /* 0x000000000f0c7348 */ /* 0x000fea0003c00000 */
[----:B------:R-:W-:Y:S02]  /*bd80*/  ELECT P6, UR62, PT ;  /* 0x00000000003e782f */ /* 0x000fe400038c0000 */
[----:B------:R-:W-:Y:S01]  /*bd90*/  MOV R14, UR62 ;  /* 0x0000003e000e7c02 */ /* 0x000fe20008000f00 */
[----:B------:R-:W-:Y:S10]  /*bda0*/  ENDCOLLECTIVE ;  /* 0x000000000000791b */ /* 0x000ff40003800000 */
.L_x_317:
[----:B------:R-:W-:Y:S05]  /*bdb0*/  BSYNC B0 ;  /* 0x0000000000007941 */ /* 0x000fea0003800000 */
.L_x_316:
[----:B------:R-:W-:Y:S05]  /*bdc0*/  BRA `(.L_x_318) ;  /* 0xfffffffc00187947 */ /* 0x000fea000383ffff */
.L_x_310:
[----:B0-----:R0:W1:Y:S02]  /*bdd0*/  SYNCS.PHASECHK.TRANS64.TRYWAIT P0, [R7+URZ], R4 ;  /* 0x00000004070075a7 */ /* 0x001064000800017f */
[----:B-1----:R-:W-:Y:S05]  /*bde0*/  @!P0 NANOSLEEP.SYNCS 0x989680 ;  /* 0x009896800000895d */ /* 0x002fea0003900000 */
[----:B------:R-:W1:Y:S02]  /*bdf0*/  @!P0 SYNCS.PHASECHK.TRANS64 P0, [R7+URZ], R4 ;  /* 0x00000004070085a7 */ /* 0x000e64000800007f */
[----:B-1----:R-:W-:Y:S05]  /*be00*/  @!P0 BRA `(.L_x_310) ;  /* 0xfffffffc00f08947 */ /* 0x002fea000383ffff */
[----:B------:R-:W-:Y:S05]  /*be10*/  BRA `(.L_x_319) ;  /* 0xfffffffc00507947 */ /* 0x000fea000383ffff */
.L_x_320:
[----:B------:R-:W-:-:S00]  /*be20*/  BRA `(.L_x_320) ;  /* 0xfffffffc00fc7947 */ /* 0x000fc0000383ffff */
[----:B------:R-:W-:-:S00]  /*be30*/  NOP ;  /* 0x0000000000007918 */ /* 0x000fc00000000000 */
        /* <DEDUP_REMOVED lines=12> */
.L_x_321:


//--------------------- .nv.global.init           --------------------------
	.section	.nv.global.init,"aw",@progbits
.nv.global.init:
	.type		$str$22,@object
	.size		$str$22,($str$23 - $str$22)
$str$22:
        /*0000*/ 	.byte	0x6b, 0x5f, 0x74, 0x69, 0x6c, 0x65, 0x5f, 0x63, 0x6f, 0x75, 0x6e, 0x74, 0x20, 0x3e, 0x3d, 0x20
        /*0010*/ 	.byte	0x31, 0x00
	.type		$str$23,@object
	.size		$str$23,(__unnamed_1 - $str$23)
$str$23:
        /*0012*/ 	.byte	0x2f, 0x74, 0x6d, 0x70, 0x2f, 0x63, 0x75, 0x74, 0x6c, 0x61, 0x73, 0x73, 0x5f, 0x73, 0x77, 0x65
        /*0022*/ 	.byte	0x65, 0x70, 0x5f, 0x73, 0x72, 0x63, 0x2f, 0x69, 0x6e, 0x63, 0x6c, 0x75, 0x64, 0x65, 0x2f, 0x63
        /*0032*/ 	.byte	0x75, 0x74, 0x6c, 0x61, 0x73, 0x73, 0x2f, 0x67, 0x65, 0x6d, 0x6d, 0x2f, 0x63, 0x6f, 0x6c, 0x6c
        /*0042*/ 	.byte	0x65, 0x63, 0x74, 0x69, 0x76, 0x65, 0x2f, 0x73, 0x6d, 0x39, 0x30, 0x5f, 0x6d, 0x6d, 0x61, 0x5f
        /*0052*/ 	.byte	0x74, 0x6d, 0x61, 0x5f, 0x67, 0x6d, 0x6d, 0x61, 0x5f, 0x73, 0x73, 0x5f, 0x77, 0x61, 0x72, 0x70
        /*0062*/ 	.byte	0x73, 0x70, 0x65, 0x63, 0x69, 0x61, 0x6c, 0x69, 0x7a, 0x65, 0x64, 0x2e, 0x68, 0x70, 0x70, 0x00
	.type		__unnamed_1,@object
	.size		__unnamed_1,(.L_0 - __unnamed_1)
__unnamed_1:
        /*0072*/ 	.byte	0x76, 0x6f, 0x69, 0x64, 0x20, 0x63, 0x75, 0x74, 0x6c, 0x61, 0x73, 0x73, 0x3a, 0x3a, 0x67, 0x65
        /* <DEDUP_REMOVED lines=177> */
        /*0b92*/ 	.byte	0x69, 0x64, 0x65, 0x6e, 0x74, 0x69, 0x74, 0x79, 0x5d, 0x00
.L_0:


//--------------------- .nv.shared._ZN7cutlass13device_kernelINS_4gemm6kernel13GemmUniversalIN4cute5tupleIJiiiiEEENS1_10collective13CollectiveMmaINS1_34MainloopSm90TmaGmmaWarpSpecializedILi2ENS5_IJNS4_1CILi8EEENSA_ILi1EEESC_EEENS1_35KernelTmaWarpSpecializedCooperativeEEENS5_IJNSA_ILi128EEENSA_ILi256EEENSA_ILi64EEEEEENS_10tfloat32_tENS5_IJlSC_lEEESK_SL_NS4_8TiledMMAINS4_8MMA_AtomIJNS4_4SM904GMMA30MMA_64x256x8_F32TF32TF32_SS_TNILNSP_7ScaleInE1ELSR_1EEEEEENS4_6LayoutINS5_IJNSA_ILi2EEESC_SC_EEENS5_IJSC_NSA_ILi0EEESX_EEEEENS5_IJNS4_10UnderscoreES10_S10_EEEEENS4_13SM90_TMA_LOADENS4_14ComposedLayoutINS4_7SwizzleILi3ELi4ELi3EEENS4_18smem_ptr_flag_bitsILi32EEENSU_INS5_IJSB_NSA_ILi32EEEEEENS5_IJS19_SC_EEEEEEEvNS4_8identityENS4_23SM90_TMA_LOAD_MULTICASTES1D_vS1E_EENS_8epilogue10collective6detail29Sm90TmaWarpSpecializedAdapterINS1I_15DefaultEpilogueISK_SL_SL_NS1H_6thread17LinearCombinationISK_Li1EffLNS1M_9ScaleType4KindE0ELNS_15FloatRoundStyleE2ESK_EENS1_15EpilogueDefaultEEEEEvvEEEEvNT_6ParamsE --------------------------
	.section	.nv.shared._ZN7cutlass13device_kernelINS_4gemm6kernel13GemmUniversalIN4cute5tupleIJiiiiEEENS1_10collective13CollectiveMmaINS1_34MainloopSm90TmaGmmaWarpSpecializedILi2ENS5_IJNS4_1CILi8EEENSA_ILi1EEESC_EEENS1_35KernelTmaWarpSpecializedCooperativeEEENS5_IJNSA_ILi128EEENSA_ILi256EEENSA_ILi64EEEEEENS_10tfloat32_tENS5_IJlSC_lEEESK_SL_NS4_8TiledMMAINS4_8MMA_AtomIJNS4_4SM904GMMA30MMA_64x256x8_F32TF32TF32_SS_TNILNSP_7ScaleInE1ELSR_1EEEEEENS4_6LayoutINS5_IJNSA_ILi2EEESC_SC_EEENS5_IJSC_NSA_ILi0EEESX_EEEEENS5_IJNS4_10UnderscoreES10_S10_EEEEENS4_13SM90_TMA_LOADENS4_14ComposedLayoutINS4_7SwizzleILi3ELi4ELi3EEENS4_18smem_ptr_flag_bitsILi32EEENSU_INS5_IJSB_NSA_ILi32EEEEEENS5_IJS19_SC_EEEEEEEvNS4_8identityENS4_23SM90_TMA_LOAD_MULTICASTES1D_vS1E_EENS_8epilogue10collective6detail29Sm90TmaWarpSpecializedAdapterINS1I_15DefaultEpilogueISK_SL_SL_NS1H_6thread17LinearCombinationISK_Li1EffLNS1M_9ScaleType4KindE0ELNS_15FloatRoundStyleE2ESK_EENS1_15EpilogueDefaultEEEEEvvEEEEvNT_6ParamsE,"aw",@nobits
	.sectionflags	@""
	.align	16
	.zero		1024


//--------------------- .nv.shared.reserved.0     --------------------------
	.section	.nv.shared.reserved.0,"aw",@nobits
	.weak		__nv_reservedSMEM_offset_0_alias
	.size		__nv_reservedSMEM_offset_0_alias, 0, 0
	.other		__nv_reservedSMEM_offset_0_alias,@"STO_CUDA_RESERVED_SHARED STV_DEFAULT"
__nv_reservedSMEM_offset_0_alias:
	.zero		0


//--------------------- .nv.global                --------------------------
	.section	.nv.global,"aw",@nobits
.nv.global:
	.type		_ZN40_INTERNAL_7598f6b6_4_k_cu_d16f3255_223014cute1_E,@object
	.size		_ZN40_INTERNAL_7598f6b6_4_k_cu_d16f3255_223014cute1_E,(_ZN40_INTERNAL_7598f6b6_4_k_cu_d16f3255_223014cuda3std3__45__cpo6cbeginE - _ZN40_INTERNAL_7598f6b6_4_k_cu_d16f3255_223014cute1_E)
_ZN40_INTERNAL_7598f6b6_4_k_cu_d16f3255_223014cute1_E:
	.zero		1
	.type		_ZN40_INTERNAL_7598f6b6_4_k_cu_d16f3255_223014cuda3std3__45__cpo6cbeginE,@object
	.size		_ZN40_INTERNAL_7598f6b6_4_k_cu_d16f3255_223014cuda3std3__45__cpo6cbeginE,(_ZN40_INTERNAL_7598f6b6_4_k_cu_d16f3255_223014cuda3std3__48in_placeE - _ZN40_INTERNAL_7598f6b6_4_k_cu_d16f3255_223014cuda3std3__45__cpo6cbeginE)
_ZN40_INTERNAL_7598f6b6_4_k_cu_d16f3255_223014cuda3std3__45__cpo6cbeginE:
	.zero		1
	.type		_ZN40_INTERNAL_7598f6b6_4_k_cu_d16f3255_223014cuda3std3__48in_placeE,@object
	.size		_ZN40_INTERNAL_7598f6b6_4_k_cu_d16f3255_223014cuda3std3__48in_placeE,(_ZN40_INTERNAL_7598f6b6_4_k_cu_d16f3255_223014cuda3std6ranges3__45__cpo9iter_moveE - _ZN40_INTERNAL_7598f6b6_4_k_cu_d16f3255_223014cuda3std3__48in_placeE)
_ZN40_INTERNAL_7598f6b6_4_k_cu_d16f3255_223014cuda3std3__48in_placeE:
	.zero		1
	.type		_ZN40_INTERNAL_7598f6b6_4_k_cu_d16f3255_223014cuda3std6ranges3__45__cpo9iter_moveE,@object
	.size		_ZN40_INTERNAL_7598f6b6_4_k_cu_d16f3255_223014cuda3std6ranges3__45__cpo9iter_moveE,(_ZN40_INTERNAL_7598f6b6_4_k_cu_d16f3255_223014cuda3std3__45__cpo5beginE - _ZN40_INTERNAL_7598f6b6_4_k_cu_d16f3255_223014cuda3std6ranges3__45__cpo9iter_moveE)
_ZN40_INTERNAL_7598f6b6_4_k_cu_d16f3255_223014cuda3std6ranges3__45__cpo9iter_moveE:
	.zero		1
	.type		_ZN40_INTERNAL_7598f6b6_4_k_cu_d16f3255_223014cuda3std3__45__cpo5beginE,@object
	.size		_ZN40_INTERNAL_7598f6b6_4_k_cu_d16f3255_223014cuda3std3__45__cpo5beginE,(_ZN40_INTERNAL_7598f6b6_4_k_cu_d16f3255_223014cuda3std3__442_GLOBAL__N__7598f6b6_4_k_cu_d16f3255_223016ignoreE - _ZN40_INTERNAL_7598f6b6_4_k_cu_d16f3255_223014cuda3std3__45__cpo5beginE)
_ZN40_INTERNAL_7598f6b6_4_k_cu_d16f3255_223014cuda3std3__45__cpo5beginE:
	.zero		1
	.type		_ZN40_INTERNAL_7598f6b6_4_k_cu_d16f3255_223014cuda3std3__442_GLOBAL__N__7598f6b6_4_k_cu_d16f3255_223016ignoreE,@object
	.size		_ZN40_INTERNAL_7598f6b6_4_k_cu_d16f3255_223014cuda3std3__442_GLOBAL__N__7598f6b6_4_k_cu_d16f3255_223016ignoreE,(_ZN40_INTERNAL_7598f6b6_4_k_cu_d16f3255_223014cute7productE - _ZN40_INTERNAL_7598f6b6_4_k_cu_d16f3255_223014cuda3std3__442_GLOBAL__N__7598f6b6_4_k_cu_d16f3255_223016ignoreE)
_ZN40_INTERNAL_7598f6b6_4_k_cu_d16f3255_223014cuda3std3__442_GLOBAL__N__7598f6b6_4_k_cu_d16f3255_223016ignoreE:
	.zero		1
	.type		_ZN40_INTERNAL_7598f6b6_4_k_cu_d16f3255_223014cute7productE,@object
	.size		_ZN40_INTERNAL_7598f6b6_4_k_cu_d16f3255_223014cute7productE,(_ZN40_INTERNAL_7598f6b6_4_k_cu_d16f3255_223014cuda3std3__45__cpo3endE - _ZN40_INTERNAL_7598f6b6_4_k_cu_d16f3255_223014cute7productE)
_ZN40_INTERNAL_7598f6b6_4_k_cu_d16f3255_223014cute7productE:
	.zero		1
	.type		_ZN40_INTERNAL_7598f6b6_4_k_cu_d16f3255_223014cuda3std3__45__cpo3endE,@object
	.size		_ZN40_INTERNAL_7598f6b6_4_k_cu_d16f3255_223014cuda3std3__45__cpo3endE,(_ZN40_INTERNAL_7598f6b6_4_k_cu_d16f3255_223014cuda3std3__419piecewise_constructE - _ZN40_INTERNAL_7598f6b6_4_k_cu_d16f3255_223014cuda3std3__45__cpo3endE)
_ZN40_INTERNAL_7598f6b6_4_k_cu_d16f3255_223014cuda3std3__45__cpo3endE:
	.zero		1
	.type		_ZN40_INTERNAL_7598f6b6_4_k_cu_d16f3255_223014cuda3std3__419piecewise_constructE,@object
	.size		_ZN40_INTERNAL_7598f6b6_4_k_cu_d16f3255_223014cuda3std3__419piecewise_constructE,(_ZN40_INTERNAL_7598f6b6_4_k_cu_d16f3255_223014cuda3std3__45__cpo4cendE - _ZN40_INTERNAL_7598f6b6_4_k_cu_d16f3255_223014cuda3std3__419piecewise_constructE)
_ZN40_INTERNAL_7598f6b6_4_k_cu_d16f3255_223014cuda3std3__419piecewise_constructE:
	.zero		1
	.type		_ZN40_INTERNAL_7598f6b6_4_k_cu_d16f3255_223014cuda3std3__45__cpo4cendE,@object
	.size		_ZN40_INTERNAL_7598f6b6_4_k_cu_d16f3255_223014cuda3std3__45__cpo4cendE,(_ZN40_INTERNAL_7598f6b6_4_k_cu_d16f3255_223014cuda3std6ranges3__45__cpo4swapE - _ZN40_INTERNAL_7598f6b6_4_k_cu_d16f3255_223014cuda3std3__45__cpo4cendE)
_ZN40_INTERNAL_7598f6b6_4_k_cu_d16f3255_223014cuda3std3__45__cpo4cendE:
	.zero		1
	.type		_ZN40_INTERNAL_7598f6b6_4_k_cu_d16f3255_223014cuda3std6ranges3__45__cpo4swapE,@object
	.size		_ZN40_INTERNAL_7598f6b6_4_k_cu_d16f3255_223014cuda3std6ranges3__45__cpo4swapE,(.L_8 - _ZN40_INTERNAL_7598f6b6_4_k_cu_d16f3255_223014cuda3std6ranges3__45__cpo4swapE)
_ZN40_INTERNAL_7598f6b6_4_k_cu_d16f3255_223014cuda3std6ranges3__45__cpo4swapE:
	.zero		1
.L_8:


//--------------------- .nv.constant0._ZN7cutlass13device_kernelINS_4gemm6kernel13GemmUniversalIN4cute5tupleIJiiiiEEENS1_10collective13CollectiveMmaINS1_34MainloopSm90TmaGmmaWarpSpecializedILi2ENS5_IJNS4_1CILi8EEENSA_ILi1EEESC_EEENS1_35KernelTmaWarpSpecializedCooperativeEEENS5_IJNSA_ILi128EEENSA_ILi256EEENSA_ILi64EEEEEENS_10tfloat32_tENS5_IJlSC_lEEESK_SL_NS4_8TiledMMAINS4_8MMA_AtomIJNS4_4SM904GMMA30MMA_64x256x8_F32TF32TF32_SS_TNILNSP_7ScaleInE1ELSR_1EEEEEENS4_6LayoutINS5_IJNSA_ILi2EEESC_SC_EEENS5_IJSC_NSA_ILi0EEESX_EEEEENS5_IJNS4_10UnderscoreES10_S10_EEEEENS4_13SM90_TMA_LOADENS4_14ComposedLayoutINS4_7SwizzleILi3ELi4ELi3EEENS4_18smem_ptr_flag_bitsILi32EEENSU_INS5_IJSB_NSA_ILi32EEEEEENS5_IJS19_SC_EEEEEEEvNS4_8identityENS4_23SM90_TMA_LOAD_MULTICASTES1D_vS1E_EENS_8epilogue10collective6detail29Sm90TmaWarpSpecializedAdapterINS1I_15DefaultEpilogueISK_SL_SL_NS1H_6thread17LinearCombinationISK_Li1EffLNS1M_9ScaleType4KindE0ELNS_15FloatRoundStyleE2ESK_EENS1_15EpilogueDefaultEEEEEvvEEEEvNT_6ParamsE --------------------------
	.section	.nv.constant0._ZN7cutlass13device_kernelINS_4gemm6kernel13GemmUniversalIN4cute5tupleIJiiiiEEENS1_10collective13CollectiveMmaINS1_34MainloopSm90TmaGmmaWarpSpecializedILi2ENS5_IJNS4_1CILi8EEENSA_ILi1EEESC_EEENS1_35KernelTmaWarpSpecializedCooperativeEEENS5_IJNSA_ILi128EEENSA_ILi256EEENSA_ILi64EEEEEENS_10tfloat32_tENS5_IJlSC_lEEESK_SL_NS4_8TiledMMAINS4_8MMA_AtomIJNS4_4SM904GMMA30MMA_64x256x8_F32TF32TF32_SS_TNILNSP_7ScaleInE1ELSR_1EEEEEENS4_6LayoutINS5_IJNSA_ILi2EEESC_SC_EEENS5_IJSC_NSA_ILi0EEESX_EEEEENS5_IJNS4_10UnderscoreES10_S10_EEEEENS4_13SM90_TMA_LOADENS4_14ComposedLayoutINS4_7SwizzleILi3ELi4ELi3EEENS4_18smem_ptr_flag_bitsILi32EEENSU_INS5_IJSB_NSA_ILi32EEEEEENS5_IJS19_SC_EEEEEEEvNS4_8identityENS4_23SM90_TMA_LOAD_MULTICASTES1D_vS1E_EENS_8epilogue10collective6detail29Sm90TmaWarpSpecializedAdapterINS1I_15DefaultEpilogueISK_SL_SL_NS1H_6thread17LinearCombinationISK_Li1EffLNS1M_9ScaleType4KindE0ELNS_15FloatRoundStyleE2ESK_EENS1_15EpilogueDefaultEEEEEvvEEEEvNT_6ParamsE,"a",@progbits
	.sectionflags	@""
	.align	4
.nv.constant0._ZN7cutlass13device_kernelINS_4gemm6kernel13GemmUniversalIN4cute5tupleIJiiiiEEENS1_10collective13CollectiveMmaINS1_34MainloopSm90TmaGmmaWarpSpecializedILi2ENS5_IJNS4_1CILi8EEENSA_ILi1EEESC_EEENS1_35KernelTmaWarpSpecializedCooperativeEEENS5_IJNSA_ILi128EEENSA_ILi256EEENSA_ILi64EEEEEENS_10tfloat32_tENS5_IJlSC_lEEESK_SL_NS4_8TiledMMAINS4_8MMA_AtomIJNS4_4SM904GMMA30MMA_64x256x8_F32TF32TF32_SS_TNILNSP_7ScaleInE1ELSR_1EEEEEENS4_6LayoutINS5_IJNSA_ILi2EEESC_SC_EEENS5_IJSC_NSA_ILi0EEESX_EEEEENS5_IJNS4_10UnderscoreES10_S10_EEEEENS4_13SM90_TMA_LOADENS4_14ComposedLayoutINS4_7SwizzleILi3ELi4ELi3EEENS4_18smem_ptr_flag_bitsILi32EEENSU_INS5_IJSB_NSA_ILi32EEEEEENS5_IJS19_SC_EEEEEEEvNS4_8identityENS4_23SM90_TMA_LOAD_MULTICASTES1D_vS1E_EENS_8epilogue10collective6detail29Sm90TmaWarpSpecializedAdapterINS1I_15DefaultEpilogueISK_SL_SL_NS1H_6thread17LinearCombinationISK_Li1EffLNS1M_9ScaleType4KindE0ELNS_15FloatRoundStyleE2ESK_EENS1_15EpilogueDefaultEEEEEvvEEEEvNT_6ParamsE:
	.zero		1664


//--------------------- SYMBOLS --------------------------

	.type		.nv.reservedSmem.offset0,@object
	.size		.nv.reservedSmem.offset0,0x4
	.type		__assertfail,@function
